//
// Generated by NVIDIA NVVM Compiler
//
// Compiler Build ID: CL-36424714
// Cuda compilation tools, release 13.0, V13.0.88
// Based on NVVM 20.0.0
//

.version 9.0
.target sm_100
.address_size 64

	// .globl	_Z4trapPfi
.func  (.param .align 16 .b8 func_retval0[16]) __internal_trig_reduction_slowpathd
(
	.param .b64 __internal_trig_reduction_slowpathd_param_0
)
;
.global .align 4 .b8 precalc_xorwow_matrix[102400];
.global .align 4 .b8 precalc_xorwow_offset_matrix[102400];
.global .align 4 .b8 mrg32k3aM1[2304];
.global .align 4 .b8 mrg32k3aM2[2304];
.global .align 4 .b8 mrg32k3aM1SubSeq[2016];
.global .align 4 .b8 mrg32k3aM2SubSeq[2016];
.global .align 4 .b8 mrg32k3aM1Seq[2304];
.global .align 4 .b8 mrg32k3aM2Seq[2304];
.const .align 8 .b8 __cr_lgamma_table[72];
// _ZZ4trapPfiE4temp has been demoted
// _ZZ6markovPfiE4temp has been demoted
.global .align 8 .b8 __cudart_i2opi_d[144] = {8, 93, 141, 31, 177, 95, 251, 107, 234, 146, 82, 138, 247, 57, 7, 61, 123, 241, 229, 235, 199, 186, 39, 117, 45, 234, 95, 158, 102, 63, 70, 79, 183, 9, 203, 39, 207, 126, 54, 109, 31, 109, 10, 90, 139, 17, 47, 239, 15, 152, 5, 222, 255, 151, 248, 31, 59, 40, 249, 189, 139, 95, 132, 156, 244, 57, 83, 131, 57, 214, 145, 57, 65, 126, 95, 180, 38, 112, 156, 233, 132, 68, 187, 46, 245, 53, 130, 232, 62, 167, 41, 177, 28, 235, 29, 254, 28, 146, 209, 9, 234, 46, 73, 6, 224, 210, 77, 66, 58, 110, 36, 183, 97, 197, 187, 222, 171, 99, 81, 254, 65, 144, 67, 60, 153, 149, 98, 219, 192, 221, 52, 245, 209, 87, 39, 252, 41, 21, 68, 78, 110, 131, 249, 162};
.global .align 16 .b8 __cudart_sin_cos_coeffs[128] = {70, 210, 176, 44, 241, 229, 90, 190, 146, 227, 172, 105, 227, 29, 199, 62, 161, 98, 219, 25, 160, 1, 42, 191, 24, 8, 17, 17, 17, 17, 129, 63, 84, 85, 85, 85, 85, 85, 197, 191, 0, 0, 0, 0, 0, 0, 0, 0, 0, 0, 0, 0, 0, 0, 0, 0, 100, 129, 253, 32, 131, 255, 168, 189, 40, 133, 239, 193, 167, 238, 33, 62, 217, 230, 6, 142, 79, 126, 146, 190, 233, 188, 221, 25, 160, 1, 250, 62, 71, 93, 193, 22, 108, 193, 86, 191, 81, 85, 85, 85, 85, 85, 165, 63, 0, 0, 0, 0, 0, 0, 224, 191, 0, 0, 0, 0, 0, 0, 240, 63};

.visible .entry _Z4trapPfi(
	.param .u64 .ptr .align 1 _Z4trapPfi_param_0,
	.param .u32 _Z4trapPfi_param_1
)
{
	.reg .pred 	%p<16>;
	.reg .b32 	%r<66>;
	.reg .b32 	%f<88>;
	.reg .b64 	%rd<7>;
	.reg .b64 	%fd<37>;
	// demoted variable
	.shared .align 4 .b8 _ZZ4trapPfiE4temp[2048];
	ld.param.u64 	%rd1, [_Z4trapPfi_param_0];
	ld.param.u32 	%r30, [_Z4trapPfi_param_1];
	mov.u32 	%r1, %tid.x;
	mov.u32 	%r31, %ctaid.x;
	mov.u32 	%r32, %ntid.x;
	mul.lo.s32 	%r2, %r31, %r32;
	add.s32 	%r3, %r2, %r1;
	setp.ge.s32 	%p1, %r3, %r30;
	@%p1 bra 	$L__BB0_20;
	cvt.rn.f32.s32 	%f14, %r3;
	cvt.f64.f32 	%fd7, %f14;
	mul.f64 	%fd8, %fd7, 0d400921FB54442D18;
	cvt.rn.f32.s32 	%f15, %r30;
	add.f32 	%f16, %f15, 0fBF800000;
	cvt.f64.f32 	%fd9, %f16;
	div.rn.f64 	%fd1, %fd8, %fd9;
	abs.f64 	%fd2, %fd1;
	setp.neu.f64 	%p2, %fd2, 0d7FF0000000000000;
	@%p2 bra 	$L__BB0_3;
	mov.f64 	%fd15, 0d0000000000000000;
	mul.rn.f64 	%fd36, %fd1, %fd15;
	mov.b32 	%r57, 0;
	bra.uni 	$L__BB0_5;
$L__BB0_3:
	mul.f64 	%fd10, %fd1, 0d3FE45F306DC9C883;
	cvt.rni.s32.f64 	%r57, %fd10;
	cvt.rn.f64.s32 	%fd11, %r57;
	fma.rn.f64 	%fd12, %fd11, 0dBFF921FB54442D18, %fd1;
	fma.rn.f64 	%fd13, %fd11, 0dBC91A62633145C00, %fd12;
	fma.rn.f64 	%fd36, %fd11, 0dB97B839A252049C0, %fd13;
	setp.ltu.f64 	%p3, %fd2, 0d41E0000000000000;
	@%p3 bra 	$L__BB0_5;
	{ // callseq 0, 0
	.param .b64 param0;
	st.param.f64 	[param0], %fd1;
	.param .align 16 .b8 retval0[16];
	call.uni (retval0), 
	__internal_trig_reduction_slowpathd, 
	(
	param0
	);
	ld.param.f64 	%fd36, [retval0];
	ld.param.b32 	%r57, [retval0+8];
	} // callseq 0
$L__BB0_5:
	shl.b32 	%r35, %r57, 6;
	cvt.u64.u32 	%rd2, %r35;
	and.b64  	%rd3, %rd2, 64;
	mov.u64 	%rd4, __cudart_sin_cos_coeffs;
	add.s64 	%rd5, %rd4, %rd3;
	mul.rn.f64 	%fd16, %fd36, %fd36;
	and.b32  	%r36, %r57, 1;
	setp.eq.b32 	%p4, %r36, 1;
	selp.f64 	%fd17, 0dBDA8FF8320FD8164, 0d3DE5DB65F9785EBA, %p4;
	ld.global.nc.v2.f64 	{%fd18, %fd19}, [%rd5];
	fma.rn.f64 	%fd20, %fd17, %fd16, %fd18;
	fma.rn.f64 	%fd21, %fd20, %fd16, %fd19;
	ld.global.nc.v2.f64 	{%fd22, %fd23}, [%rd5+16];
	fma.rn.f64 	%fd24, %fd21, %fd16, %fd22;
	fma.rn.f64 	%fd25, %fd24, %fd16, %fd23;
	ld.global.nc.v2.f64 	{%fd26, %fd27}, [%rd5+32];
	fma.rn.f64 	%fd28, %fd25, %fd16, %fd26;
	fma.rn.f64 	%fd29, %fd28, %fd16, %fd27;
	fma.rn.f64 	%fd30, %fd29, %fd36, %fd36;
	fma.rn.f64 	%fd31, %fd29, %fd16, 0d3FF0000000000000;
	selp.f64 	%fd32, %fd31, %fd30, %p4;
	and.b32  	%r37, %r57, 2;
	setp.eq.s32 	%p5, %r37, 0;
	mov.f64 	%fd33, 0d0000000000000000;
	sub.f64 	%fd34, %fd33, %fd32;
	selp.f64 	%fd35, %fd32, %fd34, %p5;
	cvt.rn.f32.f64 	%f17, %fd35;
	shl.b32 	%r38, %r1, 2;
	mov.u32 	%r39, _ZZ4trapPfiE4temp;
	add.s32 	%r40, %r39, %r38;
	st.shared.f32 	[%r40], %f17;
	bar.sync 	0;
	setp.ne.s32 	%p6, %r1, 0;
	@%p6 bra 	$L__BB0_20;
	min.s32 	%r7, %r30, 512;
	setp.ge.s32 	%p7, %r3, %r7;
	mov.f32 	%f87, 0f00000000;
	@%p7 bra 	$L__BB0_19;
	sub.s32 	%r8, %r7, %r2;
	and.b32  	%r9, %r8, 15;
	sub.s32 	%r41, %r2, %r7;
	setp.gt.u32 	%p8, %r41, -16;
	mov.f32 	%f87, 0f00000000;
	mov.u32 	%r61, %r3;
	@%p8 bra 	$L__BB0_10;
	add.s32 	%r58, %r39, 32;
	and.b32  	%r44, %r8, -16;
	neg.s32 	%r59, %r44;
	mov.f32 	%f87, 0f00000000;
	mov.u32 	%r61, %r3;
$L__BB0_9:
	.pragma "nounroll";
	ld.shared.f32 	%f22, [%r58+-32];
	add.f32 	%f23, %f87, %f22;
	ld.shared.f32 	%f24, [%r58+-28];
	add.f32 	%f25, %f23, %f24;
	ld.shared.f32 	%f26, [%r58+-24];
	add.f32 	%f27, %f25, %f26;
	ld.shared.f32 	%f28, [%r58+-20];
	add.f32 	%f29, %f27, %f28;
	ld.shared.f32 	%f30, [%r58+-16];
	add.f32 	%f31, %f29, %f30;
	ld.shared.f32 	%f32, [%r58+-12];
	add.f32 	%f33, %f31, %f32;
	ld.shared.f32 	%f34, [%r58+-8];
	add.f32 	%f35, %f33, %f34;
	ld.shared.f32 	%f36, [%r58+-4];
	add.f32 	%f37, %f35, %f36;
	ld.shared.f32 	%f38, [%r58];
	add.f32 	%f39, %f37, %f38;
	ld.shared.f32 	%f40, [%r58+4];
	add.f32 	%f41, %f39, %f40;
	ld.shared.f32 	%f42, [%r58+8];
	add.f32 	%f43, %f41, %f42;
	ld.shared.f32 	%f44, [%r58+12];
	add.f32 	%f45, %f43, %f44;
	ld.shared.f32 	%f46, [%r58+16];
	add.f32 	%f47, %f45, %f46;
	ld.shared.f32 	%f48, [%r58+20];
	add.f32 	%f49, %f47, %f48;
	ld.shared.f32 	%f50, [%r58+24];
	add.f32 	%f51, %f49, %f50;
	ld.shared.f32 	%f52, [%r58+28];
	add.f32 	%f87, %f51, %f52;
	add.s32 	%r61, %r61, 16;
	add.s32 	%r59, %r59, 16;
	add.s32 	%r58, %r58, 64;
	setp.ne.s32 	%p9, %r59, 0;
	@%p9 bra 	$L__BB0_9;
$L__BB0_10:
	setp.eq.s32 	%p10, %r9, 0;
	@%p10 bra 	$L__BB0_19;
	and.b32  	%r18, %r8, 7;
	setp.lt.u32 	%p11, %r9, 8;
	@%p11 bra 	$L__BB0_13;
	sub.s32 	%r45, %r61, %r3;
	shl.b32 	%r46, %r45, 2;
	add.s32 	%r48, %r39, %r46;
	ld.shared.f32 	%f54, [%r48];
	add.f32 	%f55, %f87, %f54;
	ld.shared.f32 	%f56, [%r48+4];
	add.f32 	%f57, %f55, %f56;
	ld.shared.f32 	%f58, [%r48+8];
	add.f32 	%f59, %f57, %f58;
	ld.shared.f32 	%f60, [%r48+12];
	add.f32 	%f61, %f59, %f60;
	ld.shared.f32 	%f62, [%r48+16];
	add.f32 	%f63, %f61, %f62;
	ld.shared.f32 	%f64, [%r48+20];
	add.f32 	%f65, %f63, %f64;
	ld.shared.f32 	%f66, [%r48+24];
	add.f32 	%f67, %f65, %f66;
	ld.shared.f32 	%f68, [%r48+28];
	add.f32 	%f87, %f67, %f68;
	add.s32 	%r61, %r61, 8;
$L__BB0_13:
	setp.eq.s32 	%p12, %r18, 0;
	@%p12 bra 	$L__BB0_19;
	and.b32  	%r21, %r8, 3;
	setp.lt.u32 	%p13, %r18, 4;
	@%p13 bra 	$L__BB0_16;
	sub.s32 	%r49, %r61, %r3;
	shl.b32 	%r50, %r49, 2;
	add.s32 	%r52, %r39, %r50;
	ld.shared.f32 	%f70, [%r52];
	add.f32 	%f71, %f87, %f70;
	ld.shared.f32 	%f72, [%r52+4];
	add.f32 	%f73, %f71, %f72;
	ld.shared.f32 	%f74, [%r52+8];
	add.f32 	%f75, %f73, %f74;
	ld.shared.f32 	%f76, [%r52+12];
	add.f32 	%f87, %f75, %f76;
	add.s32 	%r61, %r61, 4;
$L__BB0_16:
	setp.eq.s32 	%p14, %r21, 0;
	@%p14 bra 	$L__BB0_19;
	shl.b32 	%r53, %r61, 2;
	shl.b32 	%r54, %r3, 2;
	sub.s32 	%r55, %r53, %r54;
	add.s32 	%r65, %r39, %r55;
	neg.s32 	%r64, %r21;
$L__BB0_18:
	.pragma "nounroll";
	ld.shared.f32 	%f77, [%r65];
	add.f32 	%f87, %f87, %f77;
	add.s32 	%r65, %r65, 4;
	add.s32 	%r64, %r64, 1;
	setp.ne.s32 	%p15, %r64, 0;
	@%p15 bra 	$L__BB0_18;
$L__BB0_19:
	cvta.to.global.u64 	%rd6, %rd1;
	atom.global.add.f32 	%f78, [%rd6], %f87;
$L__BB0_20:
	ret;

}
	// .globl	_Z6markovPfi
.visible .entry _Z6markovPfi(
	.param .u64 .ptr .align 1 _Z6markovPfi_param_0,
	.param .u32 _Z6markovPfi_param_1
)
{
	.local .align 8 .b8 	__local_depot1[48];
	.reg .b64 	%SP;
	.reg .b64 	%SPL;
	.reg .pred 	%p<77>;
	.reg .b32 	%r<1270>;
	.reg .b32 	%f<72>;
	.reg .b64 	%rd<30>;
	.reg .b64 	%fd<35>;
	// demoted variable
	.shared .align 4 .b8 _ZZ6markovPfiE4temp[2048];
	mov.u64 	%SPL, __local_depot1;
	ld.param.u64 	%rd10, [_Z6markovPfi_param_0];
	ld.param.u32 	%r568, [_Z6markovPfi_param_1];
	add.u64 	%rd1, %SPL, 0;
	mov.u32 	%r1, %tid.x;
	mov.u32 	%r569, %ctaid.x;
	mov.u32 	%r570, %ntid.x;
	mul.lo.s32 	%r2, %r569, %r570;
	add.s32 	%r1267, %r2, %r1;
	setp.ge.s32 	%p1, %r1267, %r568;
	@%p1 bra 	$L__BB1_133;
	mov.b32 	%r993, 1478573778;
	mov.b32 	%r576, 716983765;
	st.local.v2.u32 	[%rd1], {%r576, %r993};
	mov.b32 	%r991, -123459836;
	mov.b32 	%r992, 1163863128;
	st.local.v2.u32 	[%rd1+8], {%r992, %r991};
	mov.b32 	%r989, 1360900310;
	mov.b32 	%r990, -589760388;
	st.local.v2.u32 	[%rd1+16], {%r990, %r989};
	setp.eq.s32 	%p2, %r1267, 0;
	@%p2 bra 	$L__BB1_116;
	cvt.s64.s32 	%rd29, %r1267;
	mov.b32 	%r976, 0;
	mov.b32 	%r993, 1478573778;
	mov.b32 	%r992, 1163863128;
	mov.b32 	%r991, -123459836;
	mov.b32 	%r990, -589760388;
	mov.b32 	%r989, 1360900310;
	mov.u64 	%rd13, precalc_xorwow_matrix;
$L__BB1_3:
	mov.u64 	%rd3, %rd29;
	and.b64  	%rd4, %rd3, 3;
	setp.eq.s64 	%p3, %rd4, 0;
	@%p3 bra 	$L__BB1_115;
	mul.wide.u32 	%rd12, %r976, 3200;
	add.s64 	%rd5, %rd13, %rd12;
	mov.b32 	%r989, 0;
	mov.u32 	%r990, %r989;
	mov.u32 	%r991, %r989;
	mov.u32 	%r992, %r989;
	mov.u32 	%r993, %r989;
	mov.u32 	%r982, %r989;
$L__BB1_5:
	mul.wide.u32 	%rd14, %r982, 4;
	add.s64 	%rd15, %rd1, %rd14;
	ld.local.u32 	%r16, [%rd15+4];
	shl.b32 	%r17, %r982, 5;
	mov.b32 	%r988, 0;
$L__BB1_6:
	.pragma "nounroll";
	shr.u32 	%r585, %r16, %r988;
	and.b32  	%r586, %r585, 1;
	setp.eq.b32 	%p4, %r586, 1;
	not.pred 	%p5, %p4;
	add.s32 	%r587, %r17, %r988;
	mul.lo.s32 	%r588, %r587, 5;
	mul.wide.u32 	%rd16, %r588, 4;
	add.s64 	%rd6, %rd5, %rd16;
	@%p5 bra 	$L__BB1_8;
	ld.global.u32 	%r589, [%rd6];
	xor.b32  	%r993, %r993, %r589;
	ld.global.u32 	%r590, [%rd6+4];
	xor.b32  	%r992, %r992, %r590;
	ld.global.u32 	%r591, [%rd6+8];
	xor.b32  	%r991, %r991, %r591;
	ld.global.u32 	%r592, [%rd6+12];
	xor.b32  	%r990, %r990, %r592;
	ld.global.u32 	%r593, [%rd6+16];
	xor.b32  	%r989, %r989, %r593;
$L__BB1_8:
	and.b32  	%r595, %r585, 2;
	setp.eq.s32 	%p6, %r595, 0;
	@%p6 bra 	$L__BB1_10;
	ld.global.u32 	%r596, [%rd6+20];
	xor.b32  	%r993, %r993, %r596;
	ld.global.u32 	%r597, [%rd6+24];
	xor.b32  	%r992, %r992, %r597;
	ld.global.u32 	%r598, [%rd6+28];
	xor.b32  	%r991, %r991, %r598;
	ld.global.u32 	%r599, [%rd6+32];
	xor.b32  	%r990, %r990, %r599;
	ld.global.u32 	%r600, [%rd6+36];
	xor.b32  	%r989, %r989, %r600;
$L__BB1_10:
	and.b32  	%r602, %r585, 4;
	setp.eq.s32 	%p7, %r602, 0;
	@%p7 bra 	$L__BB1_12;
	ld.global.u32 	%r603, [%rd6+40];
	xor.b32  	%r993, %r993, %r603;
	ld.global.u32 	%r604, [%rd6+44];
	xor.b32  	%r992, %r992, %r604;
	ld.global.u32 	%r605, [%rd6+48];
	xor.b32  	%r991, %r991, %r605;
	ld.global.u32 	%r606, [%rd6+52];
	xor.b32  	%r990, %r990, %r606;
	ld.global.u32 	%r607, [%rd6+56];
	xor.b32  	%r989, %r989, %r607;
$L__BB1_12:
	and.b32  	%r609, %r585, 8;
	setp.eq.s32 	%p8, %r609, 0;
	@%p8 bra 	$L__BB1_14;
	ld.global.u32 	%r610, [%rd6+60];
	xor.b32  	%r993, %r993, %r610;
	ld.global.u32 	%r611, [%rd6+64];
	xor.b32  	%r992, %r992, %r611;
	ld.global.u32 	%r612, [%rd6+68];
	xor.b32  	%r991, %r991, %r612;
	ld.global.u32 	%r613, [%rd6+72];
	xor.b32  	%r990, %r990, %r613;
	ld.global.u32 	%r614, [%rd6+76];
	xor.b32  	%r989, %r989, %r614;
$L__BB1_14:
	and.b32  	%r616, %r585, 16;
	setp.eq.s32 	%p9, %r616, 0;
	@%p9 bra 	$L__BB1_16;
	ld.global.u32 	%r617, [%rd6+80];
	xor.b32  	%r993, %r993, %r617;
	ld.global.u32 	%r618, [%rd6+84];
	xor.b32  	%r992, %r992, %r618;
	ld.global.u32 	%r619, [%rd6+88];
	xor.b32  	%r991, %r991, %r619;
	ld.global.u32 	%r620, [%rd6+92];
	xor.b32  	%r990, %r990, %r620;
	ld.global.u32 	%r621, [%rd6+96];
	xor.b32  	%r989, %r989, %r621;
$L__BB1_16:
	and.b32  	%r623, %r585, 32;
	setp.eq.s32 	%p10, %r623, 0;
	@%p10 bra 	$L__BB1_18;
	ld.global.u32 	%r624, [%rd6+100];
	xor.b32  	%r993, %r993, %r624;
	ld.global.u32 	%r625, [%rd6+104];
	xor.b32  	%r992, %r992, %r625;
	ld.global.u32 	%r626, [%rd6+108];
	xor.b32  	%r991, %r991, %r626;
	ld.global.u32 	%r627, [%rd6+112];
	xor.b32  	%r990, %r990, %r627;
	ld.global.u32 	%r628, [%rd6+116];
	xor.b32  	%r989, %r989, %r628;
$L__BB1_18:
	and.b32  	%r630, %r585, 64;
	setp.eq.s32 	%p11, %r630, 0;
	@%p11 bra 	$L__BB1_20;
	ld.global.u32 	%r631, [%rd6+120];
	xor.b32  	%r993, %r993, %r631;
	ld.global.u32 	%r632, [%rd6+124];
	xor.b32  	%r992, %r992, %r632;
	ld.global.u32 	%r633, [%rd6+128];
	xor.b32  	%r991, %r991, %r633;
	ld.global.u32 	%r634, [%rd6+132];
	xor.b32  	%r990, %r990, %r634;
	ld.global.u32 	%r635, [%rd6+136];
	xor.b32  	%r989, %r989, %r635;
$L__BB1_20:
	and.b32  	%r637, %r585, 128;
	setp.eq.s32 	%p12, %r637, 0;
	@%p12 bra 	$L__BB1_22;
	ld.global.u32 	%r638, [%rd6+140];
	xor.b32  	%r993, %r993, %r638;
	ld.global.u32 	%r639, [%rd6+144];
	xor.b32  	%r992, %r992, %r639;
	ld.global.u32 	%r640, [%rd6+148];
	xor.b32  	%r991, %r991, %r640;
	ld.global.u32 	%r641, [%rd6+152];
	xor.b32  	%r990, %r990, %r641;
	ld.global.u32 	%r642, [%rd6+156];
	xor.b32  	%r989, %r989, %r642;
$L__BB1_22:
	and.b32  	%r644, %r585, 256;
	setp.eq.s32 	%p13, %r644, 0;
	@%p13 bra 	$L__BB1_24;
	ld.global.u32 	%r645, [%rd6+160];
	xor.b32  	%r993, %r993, %r645;
	ld.global.u32 	%r646, [%rd6+164];
	xor.b32  	%r992, %r992, %r646;
	ld.global.u32 	%r647, [%rd6+168];
	xor.b32  	%r991, %r991, %r647;
	ld.global.u32 	%r648, [%rd6+172];
	xor.b32  	%r990, %r990, %r648;
	ld.global.u32 	%r649, [%rd6+176];
	xor.b32  	%r989, %r989, %r649;
$L__BB1_24:
	and.b32  	%r651, %r585, 512;
	setp.eq.s32 	%p14, %r651, 0;
	@%p14 bra 	$L__BB1_26;
	ld.global.u32 	%r652, [%rd6+180];
	xor.b32  	%r993, %r993, %r652;
	ld.global.u32 	%r653, [%rd6+184];
	xor.b32  	%r992, %r992, %r653;
	ld.global.u32 	%r654, [%rd6+188];
	xor.b32  	%r991, %r991, %r654;
	ld.global.u32 	%r655, [%rd6+192];
	xor.b32  	%r990, %r990, %r655;
	ld.global.u32 	%r656, [%rd6+196];
	xor.b32  	%r989, %r989, %r656;
$L__BB1_26:
	and.b32  	%r658, %r585, 1024;
	setp.eq.s32 	%p15, %r658, 0;
	@%p15 bra 	$L__BB1_28;
	ld.global.u32 	%r659, [%rd6+200];
	xor.b32  	%r993, %r993, %r659;
	ld.global.u32 	%r660, [%rd6+204];
	xor.b32  	%r992, %r992, %r660;
	ld.global.u32 	%r661, [%rd6+208];
	xor.b32  	%r991, %r991, %r661;
	ld.global.u32 	%r662, [%rd6+212];
	xor.b32  	%r990, %r990, %r662;
	ld.global.u32 	%r663, [%rd6+216];
	xor.b32  	%r989, %r989, %r663;
$L__BB1_28:
	and.b32  	%r665, %r585, 2048;
	setp.eq.s32 	%p16, %r665, 0;
	@%p16 bra 	$L__BB1_30;
	ld.global.u32 	%r666, [%rd6+220];
	xor.b32  	%r993, %r993, %r666;
	ld.global.u32 	%r667, [%rd6+224];
	xor.b32  	%r992, %r992, %r667;
	ld.global.u32 	%r668, [%rd6+228];
	xor.b32  	%r991, %r991, %r668;
	ld.global.u32 	%r669, [%rd6+232];
	xor.b32  	%r990, %r990, %r669;
	ld.global.u32 	%r670, [%rd6+236];
	xor.b32  	%r989, %r989, %r670;
$L__BB1_30:
	and.b32  	%r672, %r585, 4096;
	setp.eq.s32 	%p17, %r672, 0;
	@%p17 bra 	$L__BB1_32;
	ld.global.u32 	%r673, [%rd6+240];
	xor.b32  	%r993, %r993, %r673;
	ld.global.u32 	%r674, [%rd6+244];
	xor.b32  	%r992, %r992, %r674;
	ld.global.u32 	%r675, [%rd6+248];
	xor.b32  	%r991, %r991, %r675;
	ld.global.u32 	%r676, [%rd6+252];
	xor.b32  	%r990, %r990, %r676;
	ld.global.u32 	%r677, [%rd6+256];
	xor.b32  	%r989, %r989, %r677;
$L__BB1_32:
	and.b32  	%r679, %r585, 8192;
	setp.eq.s32 	%p18, %r679, 0;
	@%p18 bra 	$L__BB1_34;
	ld.global.u32 	%r680, [%rd6+260];
	xor.b32  	%r993, %r993, %r680;
	ld.global.u32 	%r681, [%rd6+264];
	xor.b32  	%r992, %r992, %r681;
	ld.global.u32 	%r682, [%rd6+268];
	xor.b32  	%r991, %r991, %r682;
	ld.global.u32 	%r683, [%rd6+272];
	xor.b32  	%r990, %r990, %r683;
	ld.global.u32 	%r684, [%rd6+276];
	xor.b32  	%r989, %r989, %r684;
$L__BB1_34:
	and.b32  	%r686, %r585, 16384;
	setp.eq.s32 	%p19, %r686, 0;
	@%p19 bra 	$L__BB1_36;
	ld.global.u32 	%r687, [%rd6+280];
	xor.b32  	%r993, %r993, %r687;
	ld.global.u32 	%r688, [%rd6+284];
	xor.b32  	%r992, %r992, %r688;
	ld.global.u32 	%r689, [%rd6+288];
	xor.b32  	%r991, %r991, %r689;
	ld.global.u32 	%r690, [%rd6+292];
	xor.b32  	%r990, %r990, %r690;
	ld.global.u32 	%r691, [%rd6+296];
	xor.b32  	%r989, %r989, %r691;
$L__BB1_36:
	and.b32  	%r693, %r585, 32768;
	setp.eq.s32 	%p20, %r693, 0;
	@%p20 bra 	$L__BB1_38;
	ld.global.u32 	%r694, [%rd6+300];
	xor.b32  	%r993, %r993, %r694;
	ld.global.u32 	%r695, [%rd6+304];
	xor.b32  	%r992, %r992, %r695;
	ld.global.u32 	%r696, [%rd6+308];
	xor.b32  	%r991, %r991, %r696;
	ld.global.u32 	%r697, [%rd6+312];
	xor.b32  	%r990, %r990, %r697;
	ld.global.u32 	%r698, [%rd6+316];
	xor.b32  	%r989, %r989, %r698;
$L__BB1_38:
	add.s32 	%r988, %r988, 16;
	setp.ne.s32 	%p21, %r988, 32;
	@%p21 bra 	$L__BB1_6;
	mad.lo.s32 	%r699, %r982, -31, %r17;
	add.s32 	%r982, %r699, 1;
	setp.ne.s32 	%p22, %r982, 5;
	@%p22 bra 	$L__BB1_5;
	st.local.u32 	[%rd1+4], %r993;
	st.local.v2.u32 	[%rd1+8], {%r992, %r991};
	st.local.v2.u32 	[%rd1+16], {%r990, %r989};
	setp.eq.s64 	%p23, %rd4, 1;
	@%p23 bra 	$L__BB1_115;
	mov.b32 	%r989, 0;
	mov.u32 	%r990, %r989;
	mov.u32 	%r991, %r989;
	mov.u32 	%r992, %r989;
	mov.u32 	%r993, %r989;
	mov.u32 	%r1074, %r989;
$L__BB1_42:
	mul.wide.u32 	%rd17, %r1074, 4;
	add.s64 	%rd18, %rd1, %rd17;
	ld.local.u32 	%r192, [%rd18+4];
	shl.b32 	%r193, %r1074, 5;
	mov.b32 	%r1080, 0;
$L__BB1_43:
	.pragma "nounroll";
	shr.u32 	%r702, %r192, %r1080;
	and.b32  	%r703, %r702, 1;
	setp.eq.b32 	%p24, %r703, 1;
	not.pred 	%p25, %p24;
	add.s32 	%r704, %r193, %r1080;
	mul.lo.s32 	%r705, %r704, 5;
	mul.wide.u32 	%rd19, %r705, 4;
	add.s64 	%rd7, %rd5, %rd19;
	@%p25 bra 	$L__BB1_45;
	ld.global.u32 	%r706, [%rd7];
	xor.b32  	%r993, %r993, %r706;
	ld.global.u32 	%r707, [%rd7+4];
	xor.b32  	%r992, %r992, %r707;
	ld.global.u32 	%r708, [%rd7+8];
	xor.b32  	%r991, %r991, %r708;
	ld.global.u32 	%r709, [%rd7+12];
	xor.b32  	%r990, %r990, %r709;
	ld.global.u32 	%r710, [%rd7+16];
	xor.b32  	%r989, %r989, %r710;
$L__BB1_45:
	and.b32  	%r712, %r702, 2;
	setp.eq.s32 	%p26, %r712, 0;
	@%p26 bra 	$L__BB1_47;
	ld.global.u32 	%r713, [%rd7+20];
	xor.b32  	%r993, %r993, %r713;
	ld.global.u32 	%r714, [%rd7+24];
	xor.b32  	%r992, %r992, %r714;
	ld.global.u32 	%r715, [%rd7+28];
	xor.b32  	%r991, %r991, %r715;
	ld.global.u32 	%r716, [%rd7+32];
	xor.b32  	%r990, %r990, %r716;
	ld.global.u32 	%r717, [%rd7+36];
	xor.b32  	%r989, %r989, %r717;
$L__BB1_47:
	and.b32  	%r719, %r702, 4;
	setp.eq.s32 	%p27, %r719, 0;
	@%p27 bra 	$L__BB1_49;
	ld.global.u32 	%r720, [%rd7+40];
	xor.b32  	%r993, %r993, %r720;
	ld.global.u32 	%r721, [%rd7+44];
	xor.b32  	%r992, %r992, %r721;
	ld.global.u32 	%r722, [%rd7+48];
	xor.b32  	%r991, %r991, %r722;
	ld.global.u32 	%r723, [%rd7+52];
	xor.b32  	%r990, %r990, %r723;
	ld.global.u32 	%r724, [%rd7+56];
	xor.b32  	%r989, %r989, %r724;
$L__BB1_49:
	and.b32  	%r726, %r702, 8;
	setp.eq.s32 	%p28, %r726, 0;
	@%p28 bra 	$L__BB1_51;
	ld.global.u32 	%r727, [%rd7+60];
	xor.b32  	%r993, %r993, %r727;
	ld.global.u32 	%r728, [%rd7+64];
	xor.b32  	%r992, %r992, %r728;
	ld.global.u32 	%r729, [%rd7+68];
	xor.b32  	%r991, %r991, %r729;
	ld.global.u32 	%r730, [%rd7+72];
	xor.b32  	%r990, %r990, %r730;
	ld.global.u32 	%r731, [%rd7+76];
	xor.b32  	%r989, %r989, %r731;
$L__BB1_51:
	and.b32  	%r733, %r702, 16;
	setp.eq.s32 	%p29, %r733, 0;
	@%p29 bra 	$L__BB1_53;
	ld.global.u32 	%r734, [%rd7+80];
	xor.b32  	%r993, %r993, %r734;
	ld.global.u32 	%r735, [%rd7+84];
	xor.b32  	%r992, %r992, %r735;
	ld.global.u32 	%r736, [%rd7+88];
	xor.b32  	%r991, %r991, %r736;
	ld.global.u32 	%r737, [%rd7+92];
	xor.b32  	%r990, %r990, %r737;
	ld.global.u32 	%r738, [%rd7+96];
	xor.b32  	%r989, %r989, %r738;
$L__BB1_53:
	and.b32  	%r740, %r702, 32;
	setp.eq.s32 	%p30, %r740, 0;
	@%p30 bra 	$L__BB1_55;
	ld.global.u32 	%r741, [%rd7+100];
	xor.b32  	%r993, %r993, %r741;
	ld.global.u32 	%r742, [%rd7+104];
	xor.b32  	%r992, %r992, %r742;
	ld.global.u32 	%r743, [%rd7+108];
	xor.b32  	%r991, %r991, %r743;
	ld.global.u32 	%r744, [%rd7+112];
	xor.b32  	%r990, %r990, %r744;
	ld.global.u32 	%r745, [%rd7+116];
	xor.b32  	%r989, %r989, %r745;
$L__BB1_55:
	and.b32  	%r747, %r702, 64;
	setp.eq.s32 	%p31, %r747, 0;
	@%p31 bra 	$L__BB1_57;
	ld.global.u32 	%r748, [%rd7+120];
	xor.b32  	%r993, %r993, %r748;
	ld.global.u32 	%r749, [%rd7+124];
	xor.b32  	%r992, %r992, %r749;
	ld.global.u32 	%r750, [%rd7+128];
	xor.b32  	%r991, %r991, %r750;
	ld.global.u32 	%r751, [%rd7+132];
	xor.b32  	%r990, %r990, %r751;
	ld.global.u32 	%r752, [%rd7+136];
	xor.b32  	%r989, %r989, %r752;
$L__BB1_57:
	and.b32  	%r754, %r702, 128;
	setp.eq.s32 	%p32, %r754, 0;
	@%p32 bra 	$L__BB1_59;
	ld.global.u32 	%r755, [%rd7+140];
	xor.b32  	%r993, %r993, %r755;
	ld.global.u32 	%r756, [%rd7+144];
	xor.b32  	%r992, %r992, %r756;
	ld.global.u32 	%r757, [%rd7+148];
	xor.b32  	%r991, %r991, %r757;
	ld.global.u32 	%r758, [%rd7+152];
	xor.b32  	%r990, %r990, %r758;
	ld.global.u32 	%r759, [%rd7+156];
	xor.b32  	%r989, %r989, %r759;
$L__BB1_59:
	and.b32  	%r761, %r702, 256;
	setp.eq.s32 	%p33, %r761, 0;
	@%p33 bra 	$L__BB1_61;
	ld.global.u32 	%r762, [%rd7+160];
	xor.b32  	%r993, %r993, %r762;
	ld.global.u32 	%r763, [%rd7+164];
	xor.b32  	%r992, %r992, %r763;
	ld.global.u32 	%r764, [%rd7+168];
	xor.b32  	%r991, %r991, %r764;
	ld.global.u32 	%r765, [%rd7+172];
	xor.b32  	%r990, %r990, %r765;
	ld.global.u32 	%r766, [%rd7+176];
	xor.b32  	%r989, %r989, %r766;
$L__BB1_61:
	and.b32  	%r768, %r702, 512;
	setp.eq.s32 	%p34, %r768, 0;
	@%p34 bra 	$L__BB1_63;
	ld.global.u32 	%r769, [%rd7+180];
	xor.b32  	%r993, %r993, %r769;
	ld.global.u32 	%r770, [%rd7+184];
	xor.b32  	%r992, %r992, %r770;
	ld.global.u32 	%r771, [%rd7+188];
	xor.b32  	%r991, %r991, %r771;
	ld.global.u32 	%r772, [%rd7+192];
	xor.b32  	%r990, %r990, %r772;
	ld.global.u32 	%r773, [%rd7+196];
	xor.b32  	%r989, %r989, %r773;
$L__BB1_63:
	and.b32  	%r775, %r702, 1024;
	setp.eq.s32 	%p35, %r775, 0;
	@%p35 bra 	$L__BB1_65;
	ld.global.u32 	%r776, [%rd7+200];
	xor.b32  	%r993, %r993, %r776;
	ld.global.u32 	%r777, [%rd7+204];
	xor.b32  	%r992, %r992, %r777;
	ld.global.u32 	%r778, [%rd7+208];
	xor.b32  	%r991, %r991, %r778;
	ld.global.u32 	%r779, [%rd7+212];
	xor.b32  	%r990, %r990, %r779;
	ld.global.u32 	%r780, [%rd7+216];
	xor.b32  	%r989, %r989, %r780;
$L__BB1_65:
	and.b32  	%r782, %r702, 2048;
	setp.eq.s32 	%p36, %r782, 0;
	@%p36 bra 	$L__BB1_67;
	ld.global.u32 	%r783, [%rd7+220];
	xor.b32  	%r993, %r993, %r783;
	ld.global.u32 	%r784, [%rd7+224];
	xor.b32  	%r992, %r992, %r784;
	ld.global.u32 	%r785, [%rd7+228];
	xor.b32  	%r991, %r991, %r785;
	ld.global.u32 	%r786, [%rd7+232];
	xor.b32  	%r990, %r990, %r786;
	ld.global.u32 	%r787, [%rd7+236];
	xor.b32  	%r989, %r989, %r787;
$L__BB1_67:
	and.b32  	%r789, %r702, 4096;
	setp.eq.s32 	%p37, %r789, 0;
	@%p37 bra 	$L__BB1_69;
	ld.global.u32 	%r790, [%rd7+240];
	xor.b32  	%r993, %r993, %r790;
	ld.global.u32 	%r791, [%rd7+244];
	xor.b32  	%r992, %r992, %r791;
	ld.global.u32 	%r792, [%rd7+248];
	xor.b32  	%r991, %r991, %r792;
	ld.global.u32 	%r793, [%rd7+252];
	xor.b32  	%r990, %r990, %r793;
	ld.global.u32 	%r794, [%rd7+256];
	xor.b32  	%r989, %r989, %r794;
$L__BB1_69:
	and.b32  	%r796, %r702, 8192;
	setp.eq.s32 	%p38, %r796, 0;
	@%p38 bra 	$L__BB1_71;
	ld.global.u32 	%r797, [%rd7+260];
	xor.b32  	%r993, %r993, %r797;
	ld.global.u32 	%r798, [%rd7+264];
	xor.b32  	%r992, %r992, %r798;
	ld.global.u32 	%r799, [%rd7+268];
	xor.b32  	%r991, %r991, %r799;
	ld.global.u32 	%r800, [%rd7+272];
	xor.b32  	%r990, %r990, %r800;
	ld.global.u32 	%r801, [%rd7+276];
	xor.b32  	%r989, %r989, %r801;
$L__BB1_71:
	and.b32  	%r803, %r702, 16384;
	setp.eq.s32 	%p39, %r803, 0;
	@%p39 bra 	$L__BB1_73;
	ld.global.u32 	%r804, [%rd7+280];
	xor.b32  	%r993, %r993, %r804;
	ld.global.u32 	%r805, [%rd7+284];
	xor.b32  	%r992, %r992, %r805;
	ld.global.u32 	%r806, [%rd7+288];
	xor.b32  	%r991, %r991, %r806;
	ld.global.u32 	%r807, [%rd7+292];
	xor.b32  	%r990, %r990, %r807;
	ld.global.u32 	%r808, [%rd7+296];
	xor.b32  	%r989, %r989, %r808;
$L__BB1_73:
	and.b32  	%r810, %r702, 32768;
	setp.eq.s32 	%p40, %r810, 0;
	@%p40 bra 	$L__BB1_75;
	ld.global.u32 	%r811, [%rd7+300];
	xor.b32  	%r993, %r993, %r811;
	ld.global.u32 	%r812, [%rd7+304];
	xor.b32  	%r992, %r992, %r812;
	ld.global.u32 	%r813, [%rd7+308];
	xor.b32  	%r991, %r991, %r813;
	ld.global.u32 	%r814, [%rd7+312];
	xor.b32  	%r990, %r990, %r814;
	ld.global.u32 	%r815, [%rd7+316];
	xor.b32  	%r989, %r989, %r815;
$L__BB1_75:
	add.s32 	%r1080, %r1080, 16;
	setp.ne.s32 	%p41, %r1080, 32;
	@%p41 bra 	$L__BB1_43;
	mad.lo.s32 	%r816, %r1074, -31, %r193;
	add.s32 	%r1074, %r816, 1;
	setp.ne.s32 	%p42, %r1074, 5;
	@%p42 bra 	$L__BB1_42;
	st.local.u32 	[%rd1+4], %r993;
	st.local.v2.u32 	[%rd1+8], {%r992, %r991};
	st.local.v2.u32 	[%rd1+16], {%r990, %r989};
	setp.ne.s64 	%p43, %rd4, 3;
	@%p43 bra 	$L__BB1_115;
	mov.b32 	%r989, 0;
	mov.u32 	%r990, %r989;
	mov.u32 	%r991, %r989;
	mov.u32 	%r992, %r989;
	mov.u32 	%r993, %r989;
	mov.u32 	%r1166, %r989;
$L__BB1_79:
	mul.wide.u32 	%rd20, %r1166, 4;
	add.s64 	%rd21, %rd1, %rd20;
	ld.local.u32 	%r368, [%rd21+4];
	shl.b32 	%r369, %r1166, 5;
	mov.b32 	%r1172, 0;
$L__BB1_80:
	.pragma "nounroll";
	shr.u32 	%r819, %r368, %r1172;
	and.b32  	%r820, %r819, 1;
	setp.eq.b32 	%p44, %r820, 1;
	not.pred 	%p45, %p44;
	add.s32 	%r821, %r369, %r1172;
	mul.lo.s32 	%r822, %r821, 5;
	mul.wide.u32 	%rd22, %r822, 4;
	add.s64 	%rd8, %rd5, %rd22;
	@%p45 bra 	$L__BB1_82;
	ld.global.u32 	%r823, [%rd8];
	xor.b32  	%r993, %r993, %r823;
	ld.global.u32 	%r824, [%rd8+4];
	xor.b32  	%r992, %r992, %r824;
	ld.global.u32 	%r825, [%rd8+8];
	xor.b32  	%r991, %r991, %r825;
	ld.global.u32 	%r826, [%rd8+12];
	xor.b32  	%r990, %r990, %r826;
	ld.global.u32 	%r827, [%rd8+16];
	xor.b32  	%r989, %r989, %r827;
$L__BB1_82:
	and.b32  	%r829, %r819, 2;
	setp.eq.s32 	%p46, %r829, 0;
	@%p46 bra 	$L__BB1_84;
	ld.global.u32 	%r830, [%rd8+20];
	xor.b32  	%r993, %r993, %r830;
	ld.global.u32 	%r831, [%rd8+24];
	xor.b32  	%r992, %r992, %r831;
	ld.global.u32 	%r832, [%rd8+28];
	xor.b32  	%r991, %r991, %r832;
	ld.global.u32 	%r833, [%rd8+32];
	xor.b32  	%r990, %r990, %r833;
	ld.global.u32 	%r834, [%rd8+36];
	xor.b32  	%r989, %r989, %r834;
$L__BB1_84:
	and.b32  	%r836, %r819, 4;
	setp.eq.s32 	%p47, %r836, 0;
	@%p47 bra 	$L__BB1_86;
	ld.global.u32 	%r837, [%rd8+40];
	xor.b32  	%r993, %r993, %r837;
	ld.global.u32 	%r838, [%rd8+44];
	xor.b32  	%r992, %r992, %r838;
	ld.global.u32 	%r839, [%rd8+48];
	xor.b32  	%r991, %r991, %r839;
	ld.global.u32 	%r840, [%rd8+52];
	xor.b32  	%r990, %r990, %r840;
	ld.global.u32 	%r841, [%rd8+56];
	xor.b32  	%r989, %r989, %r841;
$L__BB1_86:
	and.b32  	%r843, %r819, 8;
	setp.eq.s32 	%p48, %r843, 0;
	@%p48 bra 	$L__BB1_88;
	ld.global.u32 	%r844, [%rd8+60];
	xor.b32  	%r993, %r993, %r844;
	ld.global.u32 	%r845, [%rd8+64];
	xor.b32  	%r992, %r992, %r845;
	ld.global.u32 	%r846, [%rd8+68];
	xor.b32  	%r991, %r991, %r846;
	ld.global.u32 	%r847, [%rd8+72];
	xor.b32  	%r990, %r990, %r847;
	ld.global.u32 	%r848, [%rd8+76];
	xor.b32  	%r989, %r989, %r848;
$L__BB1_88:
	and.b32  	%r850, %r819, 16;
	setp.eq.s32 	%p49, %r850, 0;
	@%p49 bra 	$L__BB1_90;
	ld.global.u32 	%r851, [%rd8+80];
	xor.b32  	%r993, %r993, %r851;
	ld.global.u32 	%r852, [%rd8+84];
	xor.b32  	%r992, %r992, %r852;
	ld.global.u32 	%r853, [%rd8+88];
	xor.b32  	%r991, %r991, %r853;
	ld.global.u32 	%r854, [%rd8+92];
	xor.b32  	%r990, %r990, %r854;
	ld.global.u32 	%r855, [%rd8+96];
	xor.b32  	%r989, %r989, %r855;
$L__BB1_90:
	and.b32  	%r857, %r819, 32;
	setp.eq.s32 	%p50, %r857, 0;
	@%p50 bra 	$L__BB1_92;
	ld.global.u32 	%r858, [%rd8+100];
	xor.b32  	%r993, %r993, %r858;
	ld.global.u32 	%r859, [%rd8+104];
	xor.b32  	%r992, %r992, %r859;
	ld.global.u32 	%r860, [%rd8+108];
	xor.b32  	%r991, %r991, %r860;
	ld.global.u32 	%r861, [%rd8+112];
	xor.b32  	%r990, %r990, %r861;
	ld.global.u32 	%r862, [%rd8+116];
	xor.b32  	%r989, %r989, %r862;
$L__BB1_92:
	and.b32  	%r864, %r819, 64;
	setp.eq.s32 	%p51, %r864, 0;
	@%p51 bra 	$L__BB1_94;
	ld.global.u32 	%r865, [%rd8+120];
	xor.b32  	%r993, %r993, %r865;
	ld.global.u32 	%r866, [%rd8+124];
	xor.b32  	%r992, %r992, %r866;
	ld.global.u32 	%r867, [%rd8+128];
	xor.b32  	%r991, %r991, %r867;
	ld.global.u32 	%r868, [%rd8+132];
	xor.b32  	%r990, %r990, %r868;
	ld.global.u32 	%r869, [%rd8+136];
	xor.b32  	%r989, %r989, %r869;
$L__BB1_94:
	and.b32  	%r871, %r819, 128;
	setp.eq.s32 	%p52, %r871, 0;
	@%p52 bra 	$L__BB1_96;
	ld.global.u32 	%r872, [%rd8+140];
	xor.b32  	%r993, %r993, %r872;
	ld.global.u32 	%r873, [%rd8+144];
	xor.b32  	%r992, %r992, %r873;
	ld.global.u32 	%r874, [%rd8+148];
	xor.b32  	%r991, %r991, %r874;
	ld.global.u32 	%r875, [%rd8+152];
	xor.b32  	%r990, %r990, %r875;
	ld.global.u32 	%r876, [%rd8+156];
	xor.b32  	%r989, %r989, %r876;
$L__BB1_96:
	and.b32  	%r878, %r819, 256;
	setp.eq.s32 	%p53, %r878, 0;
	@%p53 bra 	$L__BB1_98;
	ld.global.u32 	%r879, [%rd8+160];
	xor.b32  	%r993, %r993, %r879;
	ld.global.u32 	%r880, [%rd8+164];
	xor.b32  	%r992, %r992, %r880;
	ld.global.u32 	%r881, [%rd8+168];
	xor.b32  	%r991, %r991, %r881;
	ld.global.u32 	%r882, [%rd8+172];
	xor.b32  	%r990, %r990, %r882;
	ld.global.u32 	%r883, [%rd8+176];
	xor.b32  	%r989, %r989, %r883;
$L__BB1_98:
	and.b32  	%r885, %r819, 512;
	setp.eq.s32 	%p54, %r885, 0;
	@%p54 bra 	$L__BB1_100;
	ld.global.u32 	%r886, [%rd8+180];
	xor.b32  	%r993, %r993, %r886;
	ld.global.u32 	%r887, [%rd8+184];
	xor.b32  	%r992, %r992, %r887;
	ld.global.u32 	%r888, [%rd8+188];
	xor.b32  	%r991, %r991, %r888;
	ld.global.u32 	%r889, [%rd8+192];
	xor.b32  	%r990, %r990, %r889;
	ld.global.u32 	%r890, [%rd8+196];
	xor.b32  	%r989, %r989, %r890;
$L__BB1_100:
	and.b32  	%r892, %r819, 1024;
	setp.eq.s32 	%p55, %r892, 0;
	@%p55 bra 	$L__BB1_102;
	ld.global.u32 	%r893, [%rd8+200];
	xor.b32  	%r993, %r993, %r893;
	ld.global.u32 	%r894, [%rd8+204];
	xor.b32  	%r992, %r992, %r894;
	ld.global.u32 	%r895, [%rd8+208];
	xor.b32  	%r991, %r991, %r895;
	ld.global.u32 	%r896, [%rd8+212];
	xor.b32  	%r990, %r990, %r896;
	ld.global.u32 	%r897, [%rd8+216];
	xor.b32  	%r989, %r989, %r897;
$L__BB1_102:
	and.b32  	%r899, %r819, 2048;
	setp.eq.s32 	%p56, %r899, 0;
	@%p56 bra 	$L__BB1_104;
	ld.global.u32 	%r900, [%rd8+220];
	xor.b32  	%r993, %r993, %r900;
	ld.global.u32 	%r901, [%rd8+224];
	xor.b32  	%r992, %r992, %r901;
	ld.global.u32 	%r902, [%rd8+228];
	xor.b32  	%r991, %r991, %r902;
	ld.global.u32 	%r903, [%rd8+232];
	xor.b32  	%r990, %r990, %r903;
	ld.global.u32 	%r904, [%rd8+236];
	xor.b32  	%r989, %r989, %r904;
$L__BB1_104:
	and.b32  	%r906, %r819, 4096;
	setp.eq.s32 	%p57, %r906, 0;
	@%p57 bra 	$L__BB1_106;
	ld.global.u32 	%r907, [%rd8+240];
	xor.b32  	%r993, %r993, %r907;
	ld.global.u32 	%r908, [%rd8+244];
	xor.b32  	%r992, %r992, %r908;
	ld.global.u32 	%r909, [%rd8+248];
	xor.b32  	%r991, %r991, %r909;
	ld.global.u32 	%r910, [%rd8+252];
	xor.b32  	%r990, %r990, %r910;
	ld.global.u32 	%r911, [%rd8+256];
	xor.b32  	%r989, %r989, %r911;
$L__BB1_106:
	and.b32  	%r913, %r819, 8192;
	setp.eq.s32 	%p58, %r913, 0;
	@%p58 bra 	$L__BB1_108;
	ld.global.u32 	%r914, [%rd8+260];
	xor.b32  	%r993, %r993, %r914;
	ld.global.u32 	%r915, [%rd8+264];
	xor.b32  	%r992, %r992, %r915;
	ld.global.u32 	%r916, [%rd8+268];
	xor.b32  	%r991, %r991, %r916;
	ld.global.u32 	%r917, [%rd8+272];
	xor.b32  	%r990, %r990, %r917;
	ld.global.u32 	%r918, [%rd8+276];
	xor.b32  	%r989, %r989, %r918;
$L__BB1_108:
	and.b32  	%r920, %r819, 16384;
	setp.eq.s32 	%p59, %r920, 0;
	@%p59 bra 	$L__BB1_110;
	ld.global.u32 	%r921, [%rd8+280];
	xor.b32  	%r993, %r993, %r921;
	ld.global.u32 	%r922, [%rd8+284];
	xor.b32  	%r992, %r992, %r922;
	ld.global.u32 	%r923, [%rd8+288];
	xor.b32  	%r991, %r991, %r923;
	ld.global.u32 	%r924, [%rd8+292];
	xor.b32  	%r990, %r990, %r924;
	ld.global.u32 	%r925, [%rd8+296];
	xor.b32  	%r989, %r989, %r925;
$L__BB1_110:
	and.b32  	%r927, %r819, 32768;
	setp.eq.s32 	%p60, %r927, 0;
	@%p60 bra 	$L__BB1_112;
	ld.global.u32 	%r928, [%rd8+300];
	xor.b32  	%r993, %r993, %r928;
	ld.global.u32 	%r929, [%rd8+304];
	xor.b32  	%r992, %r992, %r929;
	ld.global.u32 	%r930, [%rd8+308];
	xor.b32  	%r991, %r991, %r930;
	ld.global.u32 	%r931, [%rd8+312];
	xor.b32  	%r990, %r990, %r931;
	ld.global.u32 	%r932, [%rd8+316];
	xor.b32  	%r989, %r989, %r932;
$L__BB1_112:
	add.s32 	%r1172, %r1172, 16;
	setp.ne.s32 	%p61, %r1172, 32;
	@%p61 bra 	$L__BB1_80;
	mad.lo.s32 	%r933, %r1166, -31, %r369;
	add.s32 	%r1166, %r933, 1;
	setp.ne.s32 	%p62, %r1166, 5;
	@%p62 bra 	$L__BB1_79;
	st.local.u32 	[%rd1+4], %r993;
	st.local.v2.u32 	[%rd1+8], {%r992, %r991};
	st.local.v2.u32 	[%rd1+16], {%r990, %r989};
$L__BB1_115:
	shr.u64 	%rd29, %rd3, 2;
	add.s32 	%r976, %r976, 1;
	setp.gt.u64 	%p63, %rd3, 3;
	@%p63 bra 	$L__BB1_3;
$L__BB1_116:
	mov.b32 	%r934, 0;
	st.local.v2.u32 	[%rd1+24], {%r934, %r934};
	st.local.u32 	[%rd1+32], %r934;
	mov.b64 	%rd23, 0;
	st.local.u64 	[%rd1+40], %rd23;
	shr.u32 	%r935, %r993, 2;
	xor.b32  	%r936, %r935, %r993;
	st.local.v2.u32 	[%rd1+8], {%r991, %r990};
	shl.b32 	%r937, %r989, 4;
	shl.b32 	%r938, %r936, 1;
	xor.b32  	%r939, %r938, %r937;
	xor.b32  	%r940, %r939, %r936;
	xor.b32  	%r941, %r940, %r989;
	st.local.v2.u32 	[%rd1+16], {%r989, %r941};
	mov.b32 	%r942, 717346202;
	st.local.v2.u32 	[%rd1], {%r942, %r992};
	add.s32 	%r943, %r941, 717346202;
	cvt.rn.f32.u32 	%f14, %r943;
	fma.rn.f32 	%f15, %f14, 0f2F800000, 0f2F000000;
	cvt.f64.f32 	%fd6, %f15;
	mul.f64 	%fd1, %fd6, 0d400921FB54442D18;
	setp.neu.f64 	%p64, %fd1, 0d7FF0000000000000;
	@%p64 bra 	$L__BB1_118;
	mov.f64 	%fd12, 0d0000000000000000;
	mov.f64 	%fd13, 0d7FF0000000000000;
	mul.rn.f64 	%fd34, %fd13, %fd12;
	mov.b32 	%r1263, 0;
	bra.uni 	$L__BB1_120;
$L__BB1_118:
	mul.f64 	%fd7, %fd1, 0d3FE45F306DC9C883;
	cvt.rni.s32.f64 	%r1263, %fd7;
	cvt.rn.f64.s32 	%fd8, %r1263;
	fma.rn.f64 	%fd9, %fd8, 0dBFF921FB54442D18, %fd1;
	fma.rn.f64 	%fd10, %fd8, 0dBC91A62633145C00, %fd9;
	fma.rn.f64 	%fd34, %fd8, 0dB97B839A252049C0, %fd10;
	setp.ltu.f64 	%p65, %fd1, 0d41E0000000000000;
	@%p65 bra 	$L__BB1_120;
	{ // callseq 1, 0
	.param .b64 param0;
	st.param.f64 	[param0], %fd1;
	.param .align 16 .b8 retval0[16];
	call.uni (retval0), 
	__internal_trig_reduction_slowpathd, 
	(
	param0
	);
	ld.param.f64 	%fd34, [retval0];
	ld.param.b32 	%r1263, [retval0+8];
	} // callseq 1
$L__BB1_120:
	shl.b32 	%r946, %r1263, 6;
	cvt.u64.u32 	%rd24, %r946;
	and.b64  	%rd25, %rd24, 64;
	mov.u64 	%rd26, __cudart_sin_cos_coeffs;
	add.s64 	%rd27, %rd26, %rd25;
	mul.rn.f64 	%fd14, %fd34, %fd34;
	and.b32  	%r947, %r1263, 1;
	setp.eq.b32 	%p66, %r947, 1;
	selp.f64 	%fd15, 0dBDA8FF8320FD8164, 0d3DE5DB65F9785EBA, %p66;
	ld.global.nc.v2.f64 	{%fd16, %fd17}, [%rd27];
	fma.rn.f64 	%fd18, %fd15, %fd14, %fd16;
	fma.rn.f64 	%fd19, %fd18, %fd14, %fd17;
	ld.global.nc.v2.f64 	{%fd20, %fd21}, [%rd27+16];
	fma.rn.f64 	%fd22, %fd19, %fd14, %fd20;
	fma.rn.f64 	%fd23, %fd22, %fd14, %fd21;
	ld.global.nc.v2.f64 	{%fd24, %fd25}, [%rd27+32];
	fma.rn.f64 	%fd26, %fd23, %fd14, %fd24;
	fma.rn.f64 	%fd27, %fd26, %fd14, %fd25;
	fma.rn.f64 	%fd28, %fd27, %fd34, %fd34;
	fma.rn.f64 	%fd29, %fd27, %fd14, 0d3FF0000000000000;
	selp.f64 	%fd30, %fd29, %fd28, %p66;
	and.b32  	%r948, %r1263, 2;
	setp.eq.s32 	%p67, %r948, 0;
	mov.f64 	%fd31, 0d0000000000000000;
	sub.f64 	%fd32, %fd31, %fd30;
	selp.f64 	%fd33, %fd30, %fd32, %p67;
	cvt.rn.f32.f64 	%f16, %fd33;
	shl.b32 	%r949, %r1267, 2;
	mov.u32 	%r950, _ZZ6markovPfiE4temp;
	add.s32 	%r951, %r950, %r949;
	st.shared.f32 	[%r951], %f16;
	bar.sync 	0;
	setp.ne.s32 	%p68, %r1, 0;
	@%p68 bra 	$L__BB1_133;
	add.s32 	%r952, %r1267, 512;
	min.s32 	%r953, %r568, %r952;
	cvt.rn.f32.s32 	%f1, %r568;
	add.s32 	%r954, %r2, 1;
	max.s32 	%r955, %r953, %r954;
	sub.s32 	%r552, %r955, %r2;
	and.b32  	%r553, %r552, 7;
	sub.s32 	%r956, %r2, %r955;
	setp.gt.u32 	%p69, %r956, -8;
	mov.f32 	%f71, 0f00000000;
	@%p69 bra 	$L__BB1_124;
	and.b32  	%r957, %r552, -8;
	neg.s32 	%r1265, %r957;
	add.s32 	%r960, %r949, %r950;
	add.s32 	%r1264, %r960, 16;
	mov.f32 	%f71, 0f00000000;
$L__BB1_123:
	.pragma "nounroll";
	ld.shared.f32 	%f20, [%r1264+-16];
	div.rn.f32 	%f21, %f20, %f1;
	add.f32 	%f22, %f71, %f21;
	ld.shared.f32 	%f23, [%r1264+-12];
	div.rn.f32 	%f24, %f23, %f1;
	add.f32 	%f25, %f22, %f24;
	ld.shared.f32 	%f26, [%r1264+-8];
	div.rn.f32 	%f27, %f26, %f1;
	add.f32 	%f28, %f25, %f27;
	ld.shared.f32 	%f29, [%r1264+-4];
	div.rn.f32 	%f30, %f29, %f1;
	add.f32 	%f31, %f28, %f30;
	ld.shared.f32 	%f32, [%r1264];
	div.rn.f32 	%f33, %f32, %f1;
	add.f32 	%f34, %f31, %f33;
	ld.shared.f32 	%f35, [%r1264+4];
	div.rn.f32 	%f36, %f35, %f1;
	add.f32 	%f37, %f34, %f36;
	ld.shared.f32 	%f38, [%r1264+8];
	div.rn.f32 	%f39, %f38, %f1;
	add.f32 	%f40, %f37, %f39;
	ld.shared.f32 	%f41, [%r1264+12];
	div.rn.f32 	%f42, %f41, %f1;
	add.f32 	%f71, %f40, %f42;
	add.s32 	%r1267, %r1267, 8;
	add.s32 	%r1265, %r1265, 8;
	add.s32 	%r1264, %r1264, 32;
	setp.ne.s32 	%p70, %r1265, 0;
	@%p70 bra 	$L__BB1_123;
$L__BB1_124:
	setp.eq.s32 	%p71, %r553, 0;
	@%p71 bra 	$L__BB1_132;
	and.b32  	%r563, %r552, 3;
	setp.lt.u32 	%p72, %r553, 4;
	@%p72 bra 	$L__BB1_127;
	shl.b32 	%r961, %r1267, 2;
	add.s32 	%r963, %r950, %r961;
	ld.shared.f32 	%f44, [%r963];
	div.rn.f32 	%f45, %f44, %f1;
	add.f32 	%f46, %f71, %f45;
	ld.shared.f32 	%f47, [%r963+4];
	div.rn.f32 	%f48, %f47, %f1;
	add.f32 	%f49, %f46, %f48;
	ld.shared.f32 	%f50, [%r963+8];
	div.rn.f32 	%f51, %f50, %f1;
	add.f32 	%f52, %f49, %f51;
	ld.shared.f32 	%f53, [%r963+12];
	div.rn.f32 	%f54, %f53, %f1;
	add.f32 	%f71, %f52, %f54;
	add.s32 	%r1267, %r1267, 4;
$L__BB1_127:
	setp.eq.s32 	%p73, %r563, 0;
	@%p73 bra 	$L__BB1_132;
	setp.eq.s32 	%p74, %r563, 1;
	@%p74 bra 	$L__BB1_130;
	shl.b32 	%r964, %r1267, 2;
	add.s32 	%r966, %r950, %r964;
	ld.shared.f32 	%f56, [%r966];
	div.rn.f32 	%f57, %f56, %f1;
	add.f32 	%f58, %f71, %f57;
	ld.shared.f32 	%f59, [%r966+4];
	div.rn.f32 	%f60, %f59, %f1;
	add.f32 	%f71, %f58, %f60;
	add.s32 	%r1267, %r1267, 2;
$L__BB1_130:
	and.b32  	%r967, %r552, 1;
	setp.eq.b32 	%p75, %r967, 1;
	not.pred 	%p76, %p75;
	@%p76 bra 	$L__BB1_132;
	shl.b32 	%r968, %r1267, 2;
	add.s32 	%r970, %r950, %r968;
	ld.shared.f32 	%f61, [%r970];
	div.rn.f32 	%f62, %f61, %f1;
	add.f32 	%f71, %f71, %f62;
$L__BB1_132:
	cvta.to.global.u64 	%rd28, %rd10;
	atom.global.add.f32 	%f63, [%rd28], %f71;
$L__BB1_133:
	ret;

}
.func  (.param .align 16 .b8 func_retval0[16]) __internal_trig_reduction_slowpathd(
	.param .b64 __internal_trig_reduction_slowpathd_param_0
)
{
	.local .align 8 .b8 	__local_depot2[40];
	.reg .b64 	%SP;
	.reg .b64 	%SPL;
	.reg .pred 	%p<10>;
	.reg .b32 	%r<47>;
	.reg .b64 	%rd<74>;
	.reg .b64 	%fd<5>;

	mov.u64 	%SPL, __local_depot2;
	ld.param.f64 	%fd4, [__internal_trig_reduction_slowpathd_param_0];
	add.u64 	%rd1, %SPL, 0;
	{
	.reg .b32 %temp; 
	mov.b64 	{%temp, %r1}, %fd4;
	}
	shr.u32 	%r2, %r1, 20;
	and.b32  	%r3, %r2, 2047;
	setp.eq.s32 	%p1, %r3, 2047;
	mov.b32 	%r46, 0;
	@%p1 bra 	$L__BB2_9;
	add.s32 	%r20, %r3, -1024;
	mov.b64 	%rd20, %fd4;
	shl.b64 	%rd2, %rd20, 11;
	shr.u32 	%r4, %r20, 6;
	sub.s32 	%r45, 15, %r4;
	sub.s32 	%r21, 19, %r4;
	setp.lt.u32 	%p2, %r20, 128;
	selp.b32 	%r6, 18, %r21, %p2;
	setp.ge.s32 	%p3, %r45, %r6;
	mov.b64 	%rd70, 0;
	@%p3 bra 	$L__BB2_4;
	add.s32 	%r23, %r6, %r4;
	neg.s32 	%r43, %r23;
	or.b64  	%rd3, %rd2, -9223372036854775808;
	mov.b64 	%rd70, 0;
	mov.b32 	%r42, 0;
	mov.u64 	%rd25, __cudart_i2opi_d;
	mov.u32 	%r44, %r45;
$L__BB2_3:
	.pragma "nounroll";
	mul.wide.s32 	%rd22, %r42, 8;
	add.s64 	%rd23, %rd1, %rd22;
	mul.wide.s32 	%rd24, %r44, 8;
	add.s64 	%rd26, %rd25, %rd24;
	ld.global.nc.u64 	%rd27, [%rd26];
	{
	.reg .u32 %r0, %r1, %r2, %r3, %alo, %ahi, %blo, %bhi, %clo, %chi;
	mov.b64 	{%alo,%ahi}, %rd27;
	mov.b64 	{%blo,%bhi}, %rd3;
	mov.b64 	{%clo,%chi}, %rd70;
	mad.lo.cc.u32 	%r0, %alo, %blo, %clo;
	madc.hi.cc.u32 	%r1, %alo, %blo, %chi;
	madc.hi.u32 	%r2, %alo, %bhi, 0;
	mad.lo.cc.u32 	%r1, %alo, %bhi, %r1;
	madc.hi.cc.u32 	%r2, %ahi, %blo, %r2;
	madc.hi.u32 	%r3, %ahi, %bhi, 0;
	mad.lo.cc.u32 	%r1, %ahi, %blo, %r1;
	madc.lo.cc.u32 	%r2, %ahi, %bhi, %r2;
	addc.u32 	%r3, %r3, 0;
	mov.b64 	%rd28, {%r0,%r1};
	mov.b64 	%rd70, {%r2,%r3};
	}
	st.local.u64 	[%rd23], %rd28;
	add.s32 	%r44, %r44, 1;
	add.s32 	%r43, %r43, 1;
	add.s32 	%r42, %r42, 1;
	setp.ne.s32 	%p4, %r43, -15;
	mov.u32 	%r45, %r6;
	@%p4 bra 	$L__BB2_3;
$L__BB2_4:
	cvt.s64.s32 	%rd29, %r45;
	cvt.u64.u32 	%rd30, %r4;
	add.s64 	%rd31, %rd30, %rd29;
	shl.b64 	%rd32, %rd31, 3;
	add.s64 	%rd33, %rd1, %rd32;
	st.local.u64 	[%rd33+-120], %rd70;
	and.b32  	%r15, %r2, 63;
	ld.local.u64 	%rd72, [%rd1+16];
	ld.local.u64 	%rd71, [%rd1+24];
	setp.eq.s32 	%p5, %r15, 0;
	@%p5 bra 	$L__BB2_6;
	shl.b64 	%rd34, %rd71, %r15;
	shr.u64 	%rd35, %rd72, 1;
	xor.b32  	%r24, %r15, 63;
	shr.u64 	%rd36, %rd35, %r24;
	or.b64  	%rd71, %rd34, %rd36;
	ld.local.u64 	%rd37, [%rd1+8];
	shl.b64 	%rd38, %rd72, %r15;
	shr.u64 	%rd39, %rd37, 1;
	shr.u64 	%rd40, %rd39, %r24;
	or.b64  	%rd72, %rd38, %rd40;
$L__BB2_6:
	and.b32  	%r25, %r1, -2147483648;
	shr.u64 	%rd41, %rd71, 62;
	cvt.u32.u64 	%r26, %rd41;
	mov.b64 	{%r27, %r28}, %rd71;
	mov.b64 	{%r29, %r30}, %rd72;
	shf.l.wrap.b32 	%r31, %r30, %r27, 2;
	shf.l.wrap.b32 	%r32, %r27, %r28, 2;
	mov.b64 	%rd42, {%r31, %r32};
	shl.b64 	%rd43, %rd72, 2;
	shr.u64 	%rd44, %rd42, 63;
	cvt.u32.u64 	%r33, %rd44;
	add.s32 	%r34, %r33, %r26;
	setp.eq.s32 	%p6, %r25, 0;
	neg.s32 	%r35, %r34;
	selp.b32 	%r46, %r34, %r35, %p6;
	setp.gt.s64 	%p7, %rd42, -1;
	mov.b64 	%rd45, 0;
	{
	.reg .u32 %r0, %r1, %r2, %r3, %a0, %a1, %a2, %a3, %b0, %b1, %b2, %b3;
	mov.b64 	{%a0,%a1}, %rd45;
	mov.b64 	{%a2,%a3}, %rd45;
	mov.b64 	{%b0,%b1}, %rd43;
	mov.b64 	{%b2,%b3}, %rd42;
	sub.cc.u32 	%r0, %a0, %b0;
	subc.cc.u32 	%r1, %a1, %b1;
	subc.cc.u32 	%r2, %a2, %b2;
	subc.u32 	%r3, %a3, %b3;
	mov.b64 	%rd46, {%r0,%r1};
	mov.b64 	%rd47, {%r2,%r3};
	}
	xor.b32  	%r36, %r25, -2147483648;
	selp.b64 	%rd73, %rd42, %rd47, %p7;
	selp.b64 	%rd14, %rd43, %rd46, %p7;
	selp.b32 	%r17, %r25, %r36, %p7;
	clz.b64 	%r37, %rd73;
	cvt.u64.u32 	%rd15, %r37;
	setp.eq.s32 	%p8, %r37, 0;
	@%p8 bra 	$L__BB2_8;
	cvt.u32.u64 	%r38, %rd15;
	and.b32  	%r39, %r38, 63;
	shl.b64 	%rd48, %rd73, %r39;
	shr.u64 	%rd49, %rd14, 1;
	not.b32 	%r40, %r38;
	and.b32  	%r41, %r40, 63;
	shr.u64 	%rd50, %rd49, %r41;
	or.b64  	%rd73, %rd48, %rd50;
$L__BB2_8:
	mov.b64 	%rd51, -3958705157555305931;
	{
	.reg .u32 %r0, %r1, %r2, %r3, %alo, %ahi, %blo, %bhi;
	mov.b64 	{%alo,%ahi}, %rd73;
	mov.b64 	{%blo,%bhi}, %rd51;
	mul.lo.u32 	%r0, %alo, %blo;
	mul.hi.u32 	%r1, %alo, %blo;
	mad.lo.cc.u32 	%r1, %alo, %bhi, %r1;
	madc.hi.u32 	%r2, %alo, %bhi, 0;
	mad.lo.cc.u32 	%r1, %ahi, %blo, %r1;
	madc.hi.cc.u32 	%r2, %ahi, %blo, %r2;
	madc.hi.u32 	%r3, %ahi, %bhi, 0;
	mad.lo.cc.u32 	%r2, %ahi, %bhi, %r2;
	addc.u32 	%r3, %r3, 0;
	mov.b64 	%rd52, {%r0,%r1};
	mov.b64 	%rd53, {%r2,%r3};
	}
	setp.gt.s64 	%p9, %rd53, 0;
	{
	.reg .u32 %r0, %r1, %r2, %r3, %a0, %a1, %a2, %a3, %b0, %b1, %b2, %b3;
	mov.b64 	{%a0,%a1}, %rd52;
	mov.b64 	{%a2,%a3}, %rd53;
	mov.b64 	{%b0,%b1}, %rd52;
	mov.b64 	{%b2,%b3}, %rd53;
	add.cc.u32 	%r0, %a0, %b0;
	addc.cc.u32 	%r1, %a1, %b1;
	addc.cc.u32 	%r2, %a2, %b2;
	addc.u32 	%r3, %a3, %b3;
	mov.b64 	%rd54, {%r0,%r1};
	mov.b64 	%rd55, {%r2,%r3};
	}
	selp.b64 	%rd56, %rd55, %rd53, %p9;
	selp.s64 	%rd57, -1, 0, %p9;
	sub.s64 	%rd58, %rd57, %rd15;
	cvt.u64.u32 	%rd59, %r17;
	shl.b64 	%rd60, %rd59, 32;
	add.s64 	%rd61, %rd56, 1;
	shr.u64 	%rd62, %rd61, 10;
	add.s64 	%rd63, %rd62, 1;
	shr.u64 	%rd64, %rd63, 1;
	shl.b64 	%rd65, %rd58, 52;
	add.s64 	%rd66, %rd65, %rd64;
	add.s64 	%rd67, %rd66, 4602678819172646912;
	or.b64  	%rd68, %rd67, %rd60;
	mov.b64 	%fd4, %rd68;
$L__BB2_9:
	st.param.f64 	[func_retval0], %fd4;
	st.param.b32 	[func_retval0+8], %r46;
	ret;

}


// ===== COMPILED SASS (sm_100) =====

	.target	sm_100

	.elftype	@"ET_EXEC"


//--------------------- .note.nv.tkinfo           --------------------------
	.section	.note.nv.tkinfo,"",@"SHT_NOTE"
	.sectionflags	@"SHF_NOTE_NV_TKINFO"
	.tkinfo
        /*0018*/ 	.word	0x00000002
        /*0030*/ 	.string	""
        /*0030*/ 	.string	"ptxas"
        /*0030*/ 	.string	"Cuda compilation tools, release 13.0, V13.0.88"
        /*0030*/ 	.string	"Build cuda_13.0.r13.0/compiler.36424714_0"
        /*0030*/ 	.string	"-arch sm_100 -m 64 "



//--------------------- .note.nv.cuinfo           --------------------------
	.section	.note.nv.cuinfo,"",@"SHT_NOTE"
	.sectionflags	@"SHF_NOTE_NV_CUINFO"
        /*0018*/ 	.short	0x0002
        /*001a*/ 	.short	0x0064
        /*001c*/ 	.short	0x0082
	.zero		2


//--------------------- .nv.info                  --------------------------
	.section	.nv.info,"",@"SHT_CUDA_INFO"
	.align	4


	//----- nvinfo : EIATTR_REGCOUNT
	.align		4
        /*0000*/ 	.byte	0x04, 0x2f
        /*0002*/ 	.short	(.L_12 - .L_11)
	.align		4
.L_11:
        /*0004*/ 	.word	index@(_Z4trapPfi)
        /*0008*/ 	.word	0x0000001c


	//----- nvinfo : EIATTR_FRAME_SIZE
	.align		4
.L_12:
        /*000c*/ 	.byte	0x04, 0x11
        /*000e*/ 	.short	(.L_14 - .L_13)
	.align		4
.L_13:
        /*0010*/ 	.word	index@($_Z4trapPfi$__internal_trig_reduction_slowpathd)
        /*0014*/ 	.word	0x00000028


	//----- nvinfo : EIATTR_FRAME_SIZE
	.align		4
.L_14:
        /*0018*/ 	.byte	0x04, 0x11
        /*001a*/ 	.short	(.L_16 - .L_15)
	.align		4
.L_15:
        /*001c*/ 	.word	index@($__internal_1_$__cuda_sm20_div_rn_f64_full)
        /*0020*/ 	.word	0x00000028


	//----- nvinfo : EIATTR_FRAME_SIZE
	.align		4
.L_16:
        /*0024*/ 	.byte	0x04, 0x11
        /*0026*/ 	.short	(.L_18 - .L_17)
	.align		4
.L_17:
        /*0028*/ 	.word	index@(_Z4trapPfi)
        /*002c*/ 	.word	0x00000028


	//----- nvinfo : EIATTR_REGCOUNT
	.align		4
.L_18:
        /*0030*/ 	.byte	0x04, 0x2f
        /*0032*/ 	.short	(.L_20 - .L_19)
	.align		4
.L_19:
        /*0034*/ 	.word	index@(_Z6markovPfi)
        /*0038*/ 	.word	0x00000020


	//----- nvinfo : EIATTR_FRAME_SIZE
	.align		4
.L_20:
        /*003c*/ 	.byte	0x04, 0x11
        /*003e*/ 	.short	(.L_22 - .L_21)
	.align		4
.L_21:
        /*0040*/ 	.word	index@($_Z6markovPfi$__internal_trig_reduction_slowpathd)
        /*0044*/ 	.word	0x00000058


	//----- nvinfo : EIATTR_FRAME_SIZE
	.align		4
.L_22:
        /*0048*/ 	.byte	0x04, 0x11
        /*004a*/ 	.short	(.L_24 - .L_23)
	.align		4
.L_23:
        /*004c*/ 	.word	index@($__internal_0_$__cuda_sm3x_div_rn_noftz_f32_slowpath)
        /*0050*/ 	.word	0x00000058


	//----- nvinfo : EIATTR_FRAME_SIZE
	.align		4
.L_24:
        /*0054*/ 	.byte	0x04, 0x11
        /*0056*/ 	.short	(.L_26 - .L_25)
	.align		4
.L_25:
        /*0058*/ 	.word	index@(_Z6markovPfi)
        /*005c*/ 	.word	0x00000058


	//----- nvinfo : EIATTR_MIN_STACK_SIZE
	.align		4
.L_26:
        /*0060*/ 	.byte	0x04, 0x12
        /*0062*/ 	.short	(.L_28 - .L_27)
	.align		4
.L_27:
        /*0064*/ 	.word	index@(_Z6markovPfi)
        /*0068*/ 	.word	0x00000058


	//----- nvinfo : EIATTR_MIN_STACK_SIZE
	.align		4
.L_28:
        /*006c*/ 	.byte	0x04, 0x12
        /*006e*/ 	.short	(.L_30 - .L_29)
	.align		4
.L_29:
        /*0070*/ 	.word	index@(_Z4trapPfi)
        /*0074*/ 	.word	0x00000028
.L_30:


//--------------------- .nv.compat                --------------------------
	.section	.nv.compat,"",@"SHT_CUDA_COMPAT_INFO"
	.align	4
        /*0000*/ 	.byte	0x02, 0x09, 0x00, 0x00, 0x02, 0x02, 0x01, 0x00, 0x02, 0x05, 0x05, 0x00, 0x03, 0x07, 0x01, 0x01
        /*0010*/ 	.byte	0x02, 0x03, 0x00, 0x00, 0x02, 0x06, 0x01, 0x00, 0x04, 0x0b, 0x08, 0x00, 0x01, 0x00, 0x00, 0x00
        /*0020*/ 	.byte	0x00, 0x00, 0x00, 0x00


//--------------------- .nv.info._Z6markovPfi     --------------------------
	.section	.nv.info._Z6markovPfi,"",@"SHT_CUDA_INFO"
	.sectionflags	@""
	.align	4


	//----- nvinfo : EIATTR_CUDA_API_VERSION
	.align		4
        /*0000*/ 	.byte	0x04, 0x37
        /*0002*/ 	.short	(.L_32 - .L_31)
.L_31:
        /*0004*/ 	.word	0x00000082


	//----- nvinfo : EIATTR_KPARAM_INFO
	.align		4
.L_32:
        /*0008*/ 	.byte	0x04, 0x17
        /*000a*/ 	.short	(.L_34 - .L_33)
.L_33:
        /*000c*/ 	.word	0x00000000
        /*0010*/ 	.short	0x0001
        /*0012*/ 	.short	0x0008
        /*0014*/ 	.byte	0x00, 0xf0, 0x11, 0x00


	//----- nvinfo : EIATTR_KPARAM_INFO
	.align		4
.L_34:
        /*0018*/ 	.byte	0x04, 0x17
        /*001a*/ 	.short	(.L_36 - .L_35)
.L_35:
        /*001c*/ 	.word	0x00000000
        /*0020*/ 	.short	0x0000
        /*0022*/ 	.short	0x0000
        /*0024*/ 	.byte	0x00, 0xf5, 0x21, 0x00


	//----- nvinfo : EIATTR_SPARSE_MMA_MASK
	.align		4
.L_36:
        /*0028*/ 	.byte	0x03, 0x50
        /*002a*/ 	.short	0x0000


	//----- nvinfo : EIATTR_MAXREG_COUNT
	.align		4
        /*002c*/ 	.byte	0x03, 0x1b
        /*002e*/ 	.short	0x00ff


	//----- nvinfo : EIATTR_NUM_BARRIERS
	.align		4
        /*0030*/ 	.byte	0x02, 0x4c
        /*0032*/ 	.byte	0x01
	.zero		1


	//----- nvinfo : EIATTR_MERCURY_ISA_VERSION
	.align		4
        /*0034*/ 	.byte	0x03, 0x5f
        /*0036*/ 	.short	0x0101


	//----- nvinfo : EIATTR_VRC_CTA_INIT_COUNT
	.align		4
        /*0038*/ 	.byte	0x02, 0x4a
	.zero		1
	.zero		1


	//----- nvinfo : EIATTR_EXIT_INSTR_OFFSETS
	.align		4
        /*003c*/ 	.byte	0x04, 0x1c
        /*003e*/ 	.short	(.L_38 - .L_37)


	//   ....[0]....
.L_37:
        /*0040*/ 	.word	0x00000090


	//   ....[1]....
        /*0044*/ 	.word	0x00002cd0


	//   ....[2]....
        /*0048*/ 	.word	0x00003e80


	//----- nvinfo : EIATTR_CRS_STACK_SIZE
	.align		4
.L_38:
        /*004c*/ 	.byte	0x04, 0x1e
        /*004e*/ 	.short	(.L_40 - .L_39)
.L_39:
        /*0050*/ 	.word	0x00000000


	//----- nvinfo : EIATTR_CBANK_PARAM_SIZE
	.align		4
.L_40:
        /*0054*/ 	.byte	0x03, 0x19
        /*0056*/ 	.short	0x000c


	//----- nvinfo : EIATTR_PARAM_CBANK
	.align		4
        /*0058*/ 	.byte	0x04, 0x0a
        /*005a*/ 	.short	(.L_42 - .L_41)
	.align		4
.L_41:
        /*005c*/ 	.word	index@(.nv.constant0._Z6markovPfi)
        /*0060*/ 	.short	0x0380
        /*0062*/ 	.short	0x000c


	//----- nvinfo : EIATTR_SW_WAR
	.align		4
.L_42:
        /*0064*/ 	.byte	0x04, 0x36
        /*0066*/ 	.short	(.L_44 - .L_43)
.L_43:
        /*0068*/ 	.word	0x00000008
.L_44:


//--------------------- .nv.info._Z4trapPfi       --------------------------
	.section	.nv.info._Z4trapPfi,"",@"SHT_CUDA_INFO"
	.sectionflags	@""
	.align	4


	//----- nvinfo : EIATTR_CUDA_API_VERSION
	.align		4
        /*0000*/ 	.byte	0x04, 0x37
        /*0002*/ 	.short	(.L_46 - .L_45)
.L_45:
        /*0004*/ 	.word	0x00000082


	//----- nvinfo : EIATTR_KPARAM_INFO
	.align		4
.L_46:
        /*0008*/ 	.byte	0x04, 0x17
        /*000a*/ 	.short	(.L_48 - .L_47)
.L_47:
        /*000c*/ 	.word	0x00000000
        /*0010*/ 	.short	0x0001
        /*0012*/ 	.short	0x0008
        /*0014*/ 	.byte	0x00, 0xf0, 0x11, 0x00


	//----- nvinfo : EIATTR_KPARAM_INFO
	.align		4
.L_48:
        /*0018*/ 	.byte	0x04, 0x17
        /*001a*/ 	.short	(.L_50 - .L_49)
.L_49:
        /*001c*/ 	.word	0x00000000
        /*0020*/ 	.short	0x0000
        /*0022*/ 	.short	0x0000
        /*0024*/ 	.byte	0x00, 0xf5, 0x21, 0x00


	//----- nvinfo : EIATTR_SPARSE_MMA_MASK
	.align		4
.L_50:
        /*0028*/ 	.byte	0x03, 0x50
        /*002a*/ 	.short	0x0000


	//----- nvinfo : EIATTR_MAXREG_COUNT
	.align		4
        /*002c*/ 	.byte	0x03, 0x1b
        /*002e*/ 	.short	0x00ff


	//----- nvinfo : EIATTR_NUM_BARRIERS
	.align		4
        /*0030*/ 	.byte	0x02, 0x4c
        /*0032*/ 	.byte	0x01
	.zero		1


	//----- nvinfo : EIATTR_MERCURY_ISA_VERSION
	.align		4
        /*0034*/ 	.byte	0x03, 0x5f
        /*0036*/ 	.short	0x0101


	//----- nvinfo : EIATTR_VRC_CTA_INIT_COUNT
	.align		4
        /*0038*/ 	.byte	0x02, 0x4a
	.zero		1
	.zero		1


	//----- nvinfo : EIATTR_EXIT_INSTR_OFFSETS
	.align		4
        /*003c*/ 	.byte	0x04, 0x1c
        /*003e*/ 	.short	(.L_52 - .L_51)


	//   ....[0]....
.L_51:
        /*0040*/ 	.word	0x00000090


	//   ....[1]....
        /*0044*/ 	.word	0x00000670


	//   ....[2]....
        /*0048*/ 	.word	0x00000cb0


	//----- nvinfo : EIATTR_CRS_STACK_SIZE
	.align		4
.L_52:
        /*004c*/ 	.byte	0x04, 0x1e
        /*004e*/ 	.short	(.L_54 - .L_53)
.L_53:
        /*0050*/ 	.word	0x00000000


	//----- nvinfo : EIATTR_CBANK_PARAM_SIZE
	.align		4
.L_54:
        /*0054*/ 	.byte	0x03, 0x19
        /*0056*/ 	.short	0x000c


	//----- nvinfo : EIATTR_PARAM_CBANK
	.align		4
        /*0058*/ 	.byte	0x04, 0x0a
        /*005a*/ 	.short	(.L_56 - .L_55)
	.align		4
.L_55:
        /*005c*/ 	.word	index@(.nv.constant0._Z4trapPfi)
        /*0060*/ 	.short	0x0380
        /*0062*/ 	.short	0x000c


	//----- nvinfo : EIATTR_SW_WAR
	.align		4
.L_56:
        /*0064*/ 	.byte	0x04, 0x36
        /*0066*/ 	.short	(.L_58 - .L_57)
.L_57:
        /*0068*/ 	.word	0x00000008
.L_58:


//--------------------- .nv.callgraph             --------------------------
	.section	.nv.callgraph,"",@"SHT_CUDA_CALLGRAPH"
	.align	4
	.sectionentsize	8
	.align		4
        /*0000*/ 	.word	0x00000000
	.align		4
        /*0004*/ 	.word	0xffffffff
	.align		4
        /*0008*/ 	.word	0x00000000
	.align		4
        /*000c*/ 	.word	0xfffffffe
	.align		4
        /*0010*/ 	.word	0x00000000
	.align		4
        /*0014*/ 	.word	0xfffffffd
	.align		4
        /*0018*/ 	.word	0x00000000
	.align		4
        /*001c*/ 	.word	0xfffffffc


//--------------------- .nv.constant4             --------------------------
	.section	.nv.constant4,"a",@progbits
	.align	8
	.align		8
.nv.constant4:
        /*0000*/ 	.dword	precalc_xorwow_matrix
	.align		8
        /*0008*/ 	.dword	precalc_xorwow_offset_matrix
	.align		8
        /*0010*/ 	.dword	mrg32k3aM1
	.align		8
        /*0018*/ 	.dword	mrg32k3aM2
	.align		8
        /*0020*/ 	.dword	mrg32k3aM1SubSeq
	.align		8
        /*0028*/ 	.dword	mrg32k3aM2SubSeq
	.align		8
        /*0030*/ 	.dword	mrg32k3aM1Seq
	.align		8
        /*0038*/ 	.dword	mrg32k3aM2Seq
	.align		8
        /*0040*/ 	.dword	__cudart_i2opi_d
	.align		8
        /*0048*/ 	.dword	__cudart_sin_cos_coeffs


//--------------------- .nv.constant3             --------------------------
	.section	.nv.constant3,"a",@progbits
	.align	8
.nv.constant3:
	.type		__cr_lgamma_table,@object
	.size		__cr_lgamma_table,(.L_8 - __cr_lgamma_table)
__cr_lgamma_table:
        /*0000*/ 	.byte	0x00, 0x00, 0x00, 0x00, 0x00, 0x00, 0x00, 0x00, 0x00, 0x00, 0x00, 0x00, 0x00, 0x00, 0x00, 0x00
        /*0010*/ 	.byte	0xef, 0x39, 0xfa, 0xfe, 0x42, 0x2e, 0xe6, 0x3f, 0x02, 0x20, 0x2a, 0xfa, 0x0b, 0xab, 0xfc, 0x3f
        /*0020*/ 	.byte	0xf9, 0x2c, 0x92, 0x7c, 0xa7, 0x6c, 0x09, 0x40, 0xc9, 0x79, 0x44, 0x3c, 0x64, 0x26, 0x13, 0x40
        /*0030*/ 	.byte	0xca, 0x01, 0xcf, 0x3a, 0x27, 0x51, 0x1a, 0x40, 0x30, 0xcc, 0x2d, 0xf3, 0xe1, 0x0c, 0x21, 0x40
        /*0040*/ 	.byte	0x0d, 0xb7, 0xfc, 0x82, 0x8e, 0x35, 0x25, 0x40
.L_8:


//--------------------- .text._Z6markovPfi        --------------------------
	.section	.text._Z6markovPfi,"ax",@progbits
	.align	128
        .global         _Z6markovPfi
        .type           _Z6markovPfi,@function
        .size           _Z6markovPfi,(.L_x_97 - _Z6markovPfi)
        .other          _Z6markovPfi,@"STO_CUDA_ENTRY STV_DEFAULT"
_Z6markovPfi:
.text._Z6markovPfi:
[----:B------:R-:W0:Y:S01]  /*0000*/  LDC R1, c[0x0][0x37c] ;  /* 0x0000df00ff017b82 */ /* 0x000e220000000800 */
[----:B------:R-:W1:Y:S07]  /*0010*/  S2R R3, SR_TID.X ;  /* 0x0000000000037919 */ /* 0x000e6e0000002100 */
[----:B------:R-:W2:Y:S01]  /*0020*/  S2UR UR4, SR_CTAID.X ;  /* 0x00000000000479c3 */ /* 0x000ea20000002500 */
[----:B------:R-:W3:Y:S01]  /*0030*/  LDCU UR5, c[0x0][0x388] ;  /* 0x00007100ff0577ac */ /* 0x000ee20008000800 */
[----:B0-----:R-:W-:-:S06]  /*0040*/  VIADD R1, R1, 0xffffffa8 ;  /* 0xffffffa801017836 */ /* 0x001fcc0000000000 */
[----:B------:R-:W2:Y:S02]  /*0050*/  LDC R4, c[0x0][0x360] ;  /* 0x0000d800ff047b82 */ /* 0x000ea40000000800 */
[----:B--2---:R-:W-:-:S04]  /*0060*/  IMAD R4, R4, UR4, RZ ;  /* 0x0000000404047c24 */ /* 0x004fc8000f8e02ff */
[----:B-1----:R-:W-:-:S05]  /*0070*/  IMAD.IADD R0, R4, 0x1, R3 ;  /* 0x0000000104007824 */ /* 0x002fca00078e0203 */
[----:B---3--:R-:W-:-:S13]  /*0080*/  ISETP.GE.AND P0, PT, R0, UR5, PT ;  /* 0x0000000500007c0c */ /* 0x008fda000bf06270 */
[----:B------:R-:W-:Y:S05]  /*0090*/  @P0 EXIT ;  /* 0x000000000000094d */ /* 0x000fea0003800000 */
[----:B------:R-:W-:Y:S01]  /*00a0*/  IMAD.MOV.U32 R10, RZ, RZ, 0x2abc4dd5 ;  /* 0x2abc4dd5ff0a7424 */ /* 0x000fe200078e00ff */
[----:B------:R-:W-:Y:S01]  /*00b0*/  ISETP.NE.AND P0, PT, R0, RZ, PT ;  /* 0x000000ff0000720c */ /* 0x000fe20003f05270 */
[----:B------:R-:W-:Y:S01]  /*00c0*/  IMAD.MOV.U32 R11, RZ, RZ, 0x58213ed2 ;  /* 0x58213ed2ff0b7424 */ /* 0x000fe200078e00ff */
[----:B------:R-:W0:Y:S01]  /*00d0*/  LDCU.64 UR6, c[0x0][0x358] ;  /* 0x00006b00ff0677ac */ /* 0x000e220008000a00 */
[----:B------:R-:W-:Y:S01]  /*00e0*/  IMAD.MOV.U32 R12, RZ, RZ, 0x455f2458 ;  /* 0x455f2458ff0c7424 */ /* 0x000fe200078e00ff */
[----:B------:R-:W-:Y:S01]  /*00f0*/  BSSY.RECONVERGENT B0, `(.L_x_0) ;  /* 0x0000262000007945 */ /* 0x000fe20003800200 */
[----:B------:R-:W-:Y:S01]  /*0100*/  IMAD.MOV.U32 R13, RZ, RZ, -0x75bd8fc ;  /* 0xf8a42704ff0d7424 */ /* 0x000fe200078e00ff */
[----:B------:R1:W-:Y:S01]  /*0110*/  STL.64 [R1], R10 ;  /* 0x0000000a01007387 */ /* 0x0003e20000100a00 */
[----:B------:R-:W-:Y:S02]  /*0120*/  IMAD.MOV.U32 R14, RZ, RZ, -0x23270784 ;  /* 0xdcd8f87cff0e7424 */ /* 0x000fe400078e00ff */
[----:B------:R-:W-:Y:S01]  /*0130*/  IMAD.MOV.U32 R15, RZ, RZ, 0x511db0d6 ;  /* 0x511db0d6ff0f7424 */ /* 0x000fe200078e00ff */
[----:B------:R1:W-:Y:S01]  /*0140*/  STL.64 [R1+0x8], R12 ;  /* 0x0000080c01007387 */ /* 0x0003e20000100a00 */
[----:B------:R-:W-:-:S02]  /*0150*/  IMAD.MOV.U32 R2, RZ, RZ, 0x58213ed2 ;  /* 0x58213ed2ff027424 */ /* 0x000fc400078e00ff */
[----:B------:R-:W-:Y:S01]  /*0160*/  IMAD.MOV.U32 R9, RZ, RZ, -0x75bd8fc ;  /* 0xf8a42704ff097424 */ /* 0x000fe200078e00ff */
[----:B------:R1:W-:Y:S01]  /*0170*/  STL.64 [R1+0x10], R14 ;  /* 0x0000100e01007387 */ /* 0x0003e20000100a00 */
[----:B------:R-:W-:Y:S02]  /*0180*/  IMAD.MOV.U32 R8, RZ, RZ, 0x455f2458 ;  /* 0x455f2458ff087424 */ /* 0x000fe400078e00ff */
[----:B------:R-:W-:Y:S02]  /*0190*/  IMAD.MOV.U32 R7, RZ, RZ, 0x511db0d6 ;  /* 0x511db0d6ff077424 */ /* 0x000fe400078e00ff */
[----:B------:R-:W-:Y:S01]  /*01a0*/  IMAD.MOV.U32 R6, RZ, RZ, -0x23270784 ;  /* 0xdcd8f87cff067424 */ /* 0x000fe200078e00ff */
[----:B0-----:R-:W-:Y:S06]  /*01b0*/  @!P0 BRA `(.L_x_1) ;  /* 0x0000002400548947 */ /* 0x001fec0003800000 */
[--C-:B-1----:R-:W-:Y:S01]  /*01c0*/  SHF.R.S32.HI R15, RZ, 0x1f, R0.reuse ;  /* 0x0000001fff0f7819 */ /* 0x102fe20000011400 */
[----:B------:R-:W-:Y:S02]  /*01d0*/  IMAD.MOV.U32 R14, RZ, RZ, R0 ;  /* 0x000000ffff0e7224 */ /* 0x000fe400078e0000 */
[----:B------:R-:W-:Y:S02]  /*01e0*/  IMAD.MOV.U32 R5, RZ, RZ, RZ ;  /* 0x000000ffff057224 */ /* 0x000fe400078e00ff */
[----:B------:R-:W-:Y:S02]  /*01f0*/  IMAD.MOV.U32 R2, RZ, RZ, 0x58213ed2 ;  /* 0x58213ed2ff027424 */ /* 0x000fe400078e00ff */
[----:B------:R-:W-:Y:S02]  /*0200*/  IMAD.MOV.U32 R8, RZ, RZ, 0x455f2458 ;  /* 0x455f2458ff087424 */ /* 0x000fe400078e00ff */
[----:B------:R-:W-:Y:S02]  /*0210*/  IMAD.MOV.U32 R9, RZ, RZ, -0x75bd8fc ;  /* 0xf8a42704ff097424 */ /* 0x000fe400078e00ff */
[----:B------:R-:W-:-:S02]  /*0220*/  IMAD.MOV.U32 R6, RZ, RZ, -0x23270784 ;  /* 0xdcd8f87cff067424 */ /* 0x000fc400078e00ff */
[----:B------:R-:W-:-:S07]  /*0230*/  IMAD.MOV.U32 R7, RZ, RZ, 0x511db0d6 ;  /* 0x511db0d6ff077424 */ /* 0x000fce00078e00ff */
.L_x_10:
[----:B------:R-:W-:Y:S01]  /*0240*/  LOP3.LUT R21, R14, 0x3, RZ, 0xc0, !PT ;  /* 0x000000030e157812 */ /* 0x000fe200078ec0ff */
[----:B------:R-:W-:Y:S03]  /*0250*/  BSSY.RECONVERGENT B1, `(.L_x_2) ;  /* 0x0000245000017945 */ /* 0x000fe60003800200 */
[----:B------:R-:W-:-:S04]  /*0260*/  ISETP.NE.U32.AND P0, PT, R21, RZ, PT ;  /* 0x000000ff1500720c */ /* 0x000fc80003f05070 */
[----:B------:R-:W-:-:S13]  /*0270*/  ISETP.NE.AND.EX P0, PT, RZ, RZ, PT, P0 ;  /* 0x000000ffff00720c */ /* 0x000fda0003f05300 */
[----:B012---:R-:W-:Y:S05]  /*0280*/  @!P0 BRA `(.L_x_3) ;  /* 0x0000002400048947 */ /* 0x007fea0003800000 */
[----:B------:R-:W0:Y:S01]  /*0290*/  LDC.64 R10, c[0x4][RZ] ;  /* 0x01000000ff0a7b82 */ /* 0x000e220000000a00 */
[----:B------:R-:W-:Y:S01]  /*02a0*/  IMAD.MOV.U32 R2, RZ, RZ, RZ ;  /* 0x000000ffff027224 */ /* 0x000fe200078e00ff */
[----:B------:R-:W-:Y:S01]  /*02b0*/  CS2R R6, SRZ ;  /* 0x0000000000067805 */ /* 0x000fe2000001ff00 */
[----:B------:R-:W-:Y:S01]  /*02c0*/  IMAD.MOV.U32 R16, RZ, RZ, RZ ;  /* 0x000000ffff107224 */ /* 0x000fe200078e00ff */
[----:B------:R-:W-:Y:S01]  /*02d0*/  CS2R R8, SRZ ;  /* 0x0000000000087805 */ /* 0x000fe2000001ff00 */
[----:B0-----:R-:W-:-:S07]  /*02e0*/  IMAD.WIDE.U32 R10, R5, 0xc80, R10 ;  /* 0x00000c80050a7825 */ /* 0x001fce00078e000a */
.L_x_5:
[----:B------:R-:W-:-:S06]  /*02f0*/  IMAD R17, R16, 0x4, R1 ;  /* 0x0000000410117824 */ /* 0x000fcc00078e0201 */
[----:B------:R-:W5:Y:S01]  /*0300*/  LDL R17, [R17+0x4] ;  /* 0x0000040011117983 */ /* 0x000f620000100800 */
[----:B------:R-:W-:Y:S01]  /*0310*/  IMAD.SHL.U32 R18, R16, 0x20, RZ ;  /* 0x0000002010127824 */ /* 0x000fe200078e00ff */
[----:B------:R-:W-:-:S06]  /*0320*/  UMOV UR4, URZ ;  /* 0x000000ff00047c82 */ /* 0x000fcc0008000000 */
.L_x_4:
[----:B-----5:R-:W-:Y:S01]  /*0330*/  SHF.R.U32.HI R22, RZ, UR4, R17 ;  /* 0x00000004ff167c19 */ /* 0x020fe20008011611 */
[----:B------:R-:W-:-:S03]  /*0340*/  VIADD R12, R18, UR4 ;  /* 0x00000004120c7c36 */ /* 0x000fc60008000000 */
[----:B------:R-:W-:-:S04]  /*0350*/  LOP3.LUT R13, R22, 0x1, RZ, 0xc0, !PT ;  /* 0x00000001160d7812 */ /* 0x000fc800078ec0ff */
[----:B------:R-:W-:Y:S01]  /*0360*/  ISETP.NE.U32.AND P0, PT, R13, 0x1, PT ;  /* 0x000000010d00780c */ /* 0x000fe20003f05070 */
[----:B------:R-:W-:-:S03]  /*0370*/  IMAD R13, R12, 0x5, RZ ;  /* 0x000000050c0d7824 */ /* 0x000fc600078e02ff */
[----:B------:R-:W-:Y:S01]  /*0380*/  R2P PR, R22, 0x7e ;  /* 0x0000007e16007804 */ /* 0x000fe20000000000 */
[----:B------:R-:W-:-:S08]  /*0390*/  IMAD.WIDE.U32 R12, R13, 0x4, R10 ;  /* 0x000000040d0c7825 */ /* 0x000fd000078e000a */
[----:B------:R-:W2:Y:S04]  /*03a0*/  @!P0 LDG.E R20, desc[UR6][R12.64+0x8] ;  /* 0x000008060c148981 */ /* 0x000ea8000c1e1900 */
[----:B------:R-:W3:Y:S04]  /*03b0*/  @!P0 LDG.E R19, desc[UR6][R12.64] ;  /* 0x000000060c138981 */ /* 0x000ee8000c1e1900 */
[----:B------:R-:W4:Y:S04]  /*03c0*/  @!P0 LDG.E R23, desc[UR6][R12.64+0x4] ;  /* 0x000004060c178981 */ /* 0x000f28000c1e1900 */
[----:B------:R-:W4:Y:S04]  /*03d0*/  @!P0 LDG.E R25, desc[UR6][R12.64+0xc] ;  /* 0x00000c060c198981 */ /* 0x000f28000c1e1900 */
[----:B------:R-:W4:Y:S04]  /*03e0*/  @P1 LDG.E R24, desc[UR6][R12.64+0x1c] ;  /* 0x00001c060c181981 */ /* 0x000f28000c1e1900 */
[----:B------:R-:W4:Y:S01]  /*03f0*/  @P1 LDG.E R27, desc[UR6][R12.64+0x14] ;  /* 0x000014060c1b1981 */ /* 0x000f22000c1e1900 */
[----:B--2---:R-:W-:-:S03]  /*0400*/  @!P0 LOP3.LUT R9, R9, R20, RZ, 0x3c, !PT ;  /* 0x0000001409098212 */ /* 0x004fc600078e3cff */
[----:B------:R-:W2:Y:S01]  /*0410*/  @!P0 LDG.E R20, desc[UR6][R12.64+0x10] ;  /* 0x000010060c148981 */ /* 0x000ea2000c1e1900 */
[----:B---3--:R-:W-:-:S03]  /*0420*/  @!P0 LOP3.LUT R2, R2, R19, RZ, 0x3c, !PT ;  /* 0x0000001302028212 */ /* 0x008fc600078e3cff */
[----:B------:R-:W3:Y:S01]  /*0430*/  @P1 LDG.E R19, desc[UR6][R12.64+0x18] ;  /* 0x000018060c131981 */ /* 0x000ee2000c1e1900 */
[----:B----4-:R-:W-:-:S03]  /*0440*/  @!P0 LOP3.LUT R8, R8, R23, RZ, 0x3c, !PT ;  /* 0x0000001708088212 */ /* 0x010fc600078e3cff */
[----:B------:R-:W4:Y:S01]  /*0450*/  @P1 LDG.E R23, desc[UR6][R12.64+0x20] ;  /* 0x000020060c171981 */ /* 0x000f22000c1e1900 */
[----:B------:R-:W-:-:S03]  /*0460*/  @!P0 LOP3.LUT R6, R6, R25, RZ, 0x3c, !PT ;  /* 0x0000001906068212 */ /* 0x000fc600078e3cff */
[----:B------:R-:W4:Y:S01]  /*0470*/  @P2 LDG.E R25, desc[UR6][R12.64+0x28] ;  /* 0x000028060c192981 */ /* 0x000f22000c1e1900 */
[----:B------:R-:W-:-:S03]  /*0480*/  @P1 LOP3.LUT R9, R9, R24, RZ, 0x3c, !PT ;  /* 0x0000001809091212 */ /* 0x000fc600078e3cff */
[----:B------:R-:W4:Y:S01]  /*0490*/  @P2 LDG.E R24, desc[UR6][R12.64+0x30] ;  /* 0x000030060c182981 */ /* 0x000f22000c1e1900 */
[----:B--2---:R-:W-:-:S03]  /*04a0*/  @!P0 LOP3.LUT R7, R7, R20, RZ, 0x3c, !PT ;  /* 0x0000001407078212 */ /* 0x004fc600078e3cff */
[----:B------:R-:W2:Y:S01]  /*04b0*/  @P1 LDG.E R20, desc[UR6][R12.64+0x24] ;  /* 0x000024060c141981 */ /* 0x000ea2000c1e1900 */
[----:B---3--:R-:W-:-:S03]  /*04c0*/  @P1 LOP3.LUT R8, R8, R19, RZ, 0x3c, !PT ;  /* 0x0000001308081212 */ /* 0x008fc600078e3cff */
[----:B------:R-:W3:Y:S01]  /*04d0*/  @P2 LDG.E R19, desc[UR6][R12.64+0x2c] ;  /* 0x00002c060c132981 */ /* 0x000ee2000c1e1900 */
[----:B----4-:R-:W-:-:S03]  /*04e0*/  @P1 LOP3.LUT R6, R6, R23, RZ, 0x3c, !PT ;  /* 0x0000001706061212 */ /* 0x010fc600078e3cff */
[----:B------:R-:W4:Y:S01]  /*04f0*/  @P2 LDG.E R23, desc[UR6][R12.64+0x34] ;  /* 0x000034060c172981 */ /* 0x000f22000c1e1900 */
[----:B------:R-:W-:-:S04]  /*0500*/  @P1 LOP3.LUT R2, R2, R27, RZ, 0x3c, !PT ;  /* 0x0000001b02021212 */ /* 0x000fc800078e3cff */
[----:B------:R-:W-:Y:S02]  /*0510*/  @P2 LOP3.LUT R2, R2, R25, RZ, 0x3c, !PT ;  /* 0x0000001902022212 */ /* 0x000fe400078e3cff */
[----:B------:R-:W-:Y:S01]  /*0520*/  @P2 LOP3.LUT R9, R9, R24, RZ, 0x3c, !PT ;  /* 0x0000001809092212 */ /* 0x000fe200078e3cff */
[----:B------:R-:W4:Y:S04]  /*0530*/  @P3 LDG.E R25, desc[UR6][R12.64+0x3c] ;  /* 0x00003c060c193981 */ /* 0x000f28000c1e1900 */
[----:B------:R-:W4:Y:S01]  /*0540*/  @P3 LDG.E R24, desc[UR6][R12.64+0x44] ;  /* 0x000044060c183981 */ /* 0x000f22000c1e1900 */
[----:B--2---:R-:W-:-:S03]  /*0550*/  @P1 LOP3.LUT R7, R7, R20, RZ, 0x3c, !PT ;  /* 0x0000001407071212 */ /* 0x004fc600078e3cff */
[----:B------:R-:W2:Y:S01]  /*0560*/  @P2 LDG.E R20, desc[UR6][R12.64+0x38] ;  /* 0x000038060c142981 */ /* 0x000ea2000c1e1900 */
[----:B---3--:R-:W-:-:S03]  /*0570*/  @P2 LOP3.LUT R8, R8, R19, RZ, 0x3c, !PT ;  /* 0x0000001308082212 */ /* 0x008fc600078e3cff */
[----:B------:R-:W3:Y:S01]  /*0580*/  @P3 LDG.E R19, desc[UR6][R12.64+0x40] ;  /* 0x000040060c133981 */ /* 0x000ee2000c1e1900 */
[----:B----4-:R-:W-:-:S03]  /*0590*/  @P2 LOP3.LUT R6, R6, R23, RZ, 0x3c, !PT ;  /* 0x0000001706062212 */ /* 0x010fc600078e3cff */
[----:B------:R-:W4:Y:S01]  /*05a0*/  @P3 LDG.E R23, desc[UR6][R12.64+0x48] ;  /* 0x000048060c173981 */ /* 0x000f22000c1e1900 */
[----:B------:R-:W-:-:S03]  /*05b0*/  @P3 LOP3.LUT R2, R2, R25, RZ, 0x3c, !PT ;  /* 0x0000001902023212 */ /* 0x000fc600078e3cff */
[----:B------:R-:W4:Y:S01]  /*05c0*/  @P4 LDG.E R25, desc[UR6][R12.64+0x50] ;  /* 0x000050060c194981 */ /* 0x000f22000c1e1900 */
[----:B------:R-:W-:-:S03]  /*05d0*/  @P3 LOP3.LUT R9, R9, R24, RZ, 0x3c, !PT ;  /* 0x0000001809093212 */ /* 0x000fc600078e3cff */
        /* <DEDUP_REMOVED lines=27> */
[----:B------:R-:W-:Y:S02]  /*0790*/  LOP3.LUT P0, RZ, R22, 0x80, RZ, 0xc0, !PT ;  /* 0x0000008016ff7812 */ /* 0x000fe4000780c0ff */
[----:B------:R-:W-:Y:S02]  /*07a0*/  @P6 LOP3.LUT R2, R2, R25, RZ, 0x3c, !PT ;  /* 0x0000001902026212 */ /* 0x000fe400078e3cff */
[----:B------:R-:W-:-:S09]  /*07b0*/  @P6 LOP3.LUT R9, R9, R24, RZ, 0x3c, !PT ;  /* 0x0000001809096212 */ /* 0x000fd200078e3cff */
[----:B------:R-:W4:Y:S04]  /*07c0*/  @P0 LDG.E R25, desc[UR6][R12.64+0x8c] ;  /* 0x00008c060c190981 */ /* 0x000f28000c1e1900 */
        /* <DEDUP_REMOVED lines=8> */
[----:B------:R-:W-:Y:S02]  /*0850*/  @P0 LOP3.LUT R2, R2, R25, RZ, 0x3c, !PT ;  /* 0x0000001902020212 */ /* 0x000fe400078e3cff */
[----:B------:R-:W-:Y:S02]  /*0860*/  @P0 LOP3.LUT R9, R9, R24, RZ, 0x3c, !PT ;  /* 0x0000001809090212 */ /* 0x000fe400078e3cff */
[----:B--2---:R-:W-:Y:S02]  /*0870*/  @P6 LOP3.LUT R7, R7, R20, RZ, 0x3c, !PT ;  /* 0x0000001407076212 */ /* 0x004fe400078e3cff */
[----:B---3--:R-:W-:Y:S02]  /*0880*/  @P0 LOP3.LUT R8, R8, R19, RZ, 0x3c, !PT ;  /* 0x0000001308080212 */ /* 0x008fe400078e3cff */
[----:B------:R-:W-:Y:S02]  /*0890*/  @P0 LOP3.LUT R7, R7, R26, RZ, 0x3c, !PT ;  /* 0x0000001a07070212 */ /* 0x000fe400078e3cff */
[----:B----4-:R-:W-:-:S02]  /*08a0*/  @P0 LOP3.LUT R6, R6, R23, RZ, 0x3c, !PT ;  /* 0x0000001706060212 */ /* 0x010fc400078e3cff */
[----:B------:R-:W-:-:S13]  /*08b0*/  R2P PR, R22.B1, 0x7f ;  /* 0x0000007f16007804 */ /* 0x000fda0000001000 */
[----:B------:R-:W2:Y:S04]  /*08c0*/  @P0 LDG.E R19, desc[UR6][R12.64+0xa0] ;  /* 0x0000a0060c130981 */ /* 0x000ea8000c1e1900 */
[----:B------:R-:W3:Y:S04]  /*08d0*/  @P1 LDG.E R25, desc[UR6][R12.64+0xb4] ;  /* 0x0000b4060c191981 */ /* 0x000ee8000c1e1900 */
[----:B------:R-:W4:Y:S04]  /*08e0*/  @P0 LDG.E R23, desc[UR6][R12.64+0xa4] ;  /* 0x0000a4060c170981 */ /* 0x000f28000c1e1900 */
        /* <DEDUP_REMOVED lines=13> */
[----:B------:R-:W-:-:S03]  /*09c0*/  @P2 LOP3.LUT R2, R2, R27, RZ, 0x3c, !PT ;  /* 0x0000001b02022212 */ /* 0x000fc600078e3cff */
[----:B------:R-:W4:Y:S01]  /*09d0*/  @P3 LDG.E R27, desc[UR6][R12.64+0xdc] ;  /* 0x0000dc060c1b3981 */ /* 0x000f22000c1e1900 */
[----:B---3--:R-:W-:Y:S02]  /*09e0*/  @P0 LOP3.LUT R6, R6, R25, RZ, 0x3c, !PT ;  /* 0x0000001906060212 */ /* 0x008fe400078e3cff */
[----:B------:R-:W-:Y:S01]  /*09f0*/  LOP3.LUT P0, RZ, R22, 0x8000, RZ, 0xc0, !PT ;  /* 0x0000800016ff7812 */ /* 0x000fe2000780c0ff */
[----:B------:R-:W3:Y:S04]  /*0a00*/  @P2 LDG.E R25, desc[UR6][R12.64+0xcc] ;  /* 0x0000cc060c192981 */ /* 0x000ee8000c1e1900 */
[----:B------:R-:W3:Y:S01]  /*0a10*/  @P1 LDG.E R22, desc[UR6][R12.64+0xbc] ;  /* 0x0000bc060c161981 */ /* 0x000ee2000c1e1900 */
[----:B--2---:R-:W-:Y:S02]  /*0a20*/  @P1 LOP3.LUT R8, R8, R19, RZ, 0x3c, !PT ;  /* 0x0000001308081212 */ /* 0x004fe400078e3cff */
[----:B----4-:R-:W-:Y:S01]  /*0a30*/  @P1 LOP3.LUT R6, R6, R23, RZ, 0x3c, !PT ;  /* 0x0000001706061212 */ /* 0x010fe200078e3cff */
[----:B------:R-:W2:Y:S04]  /*0a40*/  @P3 LDG.E R19, desc[UR6][R12.64+0xe8] ;  /* 0x0000e8060c133981 */ /* 0x000ea8000c1e1900 */
[----:B------:R-:W4:Y:S01]  /*0a50*/  @P2 LDG.E R23, desc[UR6][R12.64+0xd4] ;  /* 0x0000d4060c172981 */ /* 0x000f22000c1e1900 */
[----:B------:R-:W-:-:S03]  /*0a60*/  @P3 LOP3.LUT R2, R2, R27, RZ, 0x3c, !PT ;  /* 0x0000001b02023212 */ /* 0x000fc600078e3cff */
[----:B------:R-:W2:Y:S01]  /*0a70*/  @P4 LDG.E R27, desc[UR6][R12.64+0xf0] ;  /* 0x0000f0060c1b4981 */ /* 0x000ea2000c1e1900 */
[----:B------:R-:W-:-:S03]  /*0a80*/  @P1 LOP3.LUT R7, R7, R24, RZ, 0x3c, !PT ;  /* 0x0000001807071212 */ /* 0x000fc600078e3cff */
[----:B------:R-:W2:Y:S04]  /*0a90*/  @P3 LDG.E R24, desc[UR6][R12.64+0xe4] ;  /* 0x0000e4060c183981 */ /* 0x000ea8000c1e1900 */
[----:B------:R-:W2:Y:S01]  /*0aa0*/  @P0 LDG.E R26, desc[UR6][R12.64+0x13c] ;  /* 0x00013c060c1a0981 */ /* 0x000ea2000c1e1900 */
[----:B---3--:R-:W-:-:S03]  /*0ab0*/  @P2 LOP3.LUT R8, R8, R25, RZ, 0x3c, !PT ;  /* 0x0000001908082212 */ /* 0x008fc600078e3cff */
[----:B------:R-:W3:Y:S01]  /*0ac0*/  @P3 LDG.E R25, desc[UR6][R12.64+0xe0] ;  /* 0x0000e0060c193981 */ /* 0x000ee2000c1e1900 */
[----:B------:R-:W-:-:S03]  /*0ad0*/  @P1 LOP3.LUT R9, R9, R22, RZ, 0x3c, !PT ;  /* 0x0000001609091212 */ /* 0x000fc600078e3cff */
[----:B------:R-:W3:Y:S01]  /*0ae0*/  @P2 LDG.E R22, desc[UR6][R12.64+0xd8] ;  /* 0x0000d8060c162981 */ /* 0x000ee2000c1e1900 */
[----:B------:R-:W-:-:S03]  /*0af0*/  @P2 LOP3.LUT R9, R9, R20, RZ, 0x3c, !PT ;  /* 0x0000001409092212 */ /* 0x000fc600078e3cff */
[----:B------:R-:W3:Y:S01]  /*0b00*/  @P3 LDG.E R20, desc[UR6][R12.64+0xec] ;  /* 0x0000ec060c143981 */ /* 0x000ee2000c1e1900 */
[----:B----4-:R-:W-:-:S03]  /*0b10*/  @P2 LOP3.LUT R6, R6, R23, RZ, 0x3c, !PT ;  /* 0x0000001706062212 */ /* 0x010fc600078e3cff */
[----:B------:R-:W4:Y:S01]  /*0b20*/  @P4 LDG.E R23, desc[UR6][R12.64+0xf4] ;  /* 0x0000f4060c174981 */ /* 0x000f22000c1e1900 */
[----:B--2---:R-:W-:-:S03]  /*0b30*/  @P4 LOP3.LUT R2, R2, R27, RZ, 0x3c, !PT ;  /* 0x0000001b02024212 */ /* 0x004fc600078e3cff */
[----:B------:R-:W2:Y:S01]  /*0b40*/  @P5 LDG.E R27, desc[UR6][R12.64+0x104] ;  /* 0x000104060c1b5981 */ /* 0x000ea2000c1e1900 */
[----:B---3--:R-:W-:-:S03]  /*0b50*/  @P3 LOP3.LUT R8, R8, R25, RZ, 0x3c, !PT ;  /* 0x0000001908083212 */ /* 0x008fc600078e3cff */
[----:B------:R-:W3:Y:S01]  /*0b60*/  @P4 LDG.E R25, desc[UR6][R12.64+0xfc] ;  /* 0x0000fc060c194981 */ /* 0x000ee2000c1e1900 */
[----:B------:R-:W-:-:S03]  /*0b70*/  @P2 LOP3.LUT R7, R7, R22, RZ, 0x3c, !PT ;  /* 0x0000001607072212 */ /* 0x000fc600078e3cff */
[----:B------:R-:W3:Y:S01]  /*0b80*/  @P4 LDG.E R22, desc[UR6][R12.64+0xf8] ;  /* 0x0000f8060c164981 */ /* 0x000ee2000c1e1900 */
[----:B------:R-:W-:-:S03]  /*0b90*/  @P3 LOP3.LUT R9, R9, R24, RZ, 0x3c, !PT ;  /* 0x0000001809093212 */ /* 0x000fc600078e3cff */
[----:B------:R-:W3:Y:S01]  /*0ba0*/  @P4 LDG.E R24, desc[UR6][R12.64+0x100] ;  /* 0x000100060c184981 */ /* 0x000ee2000c1e1900 */
[----:B------:R-:W-:Y:S02]  /*0bb0*/  @P3 LOP3.LUT R6, R6, R19, RZ, 0x3c, !PT ;  /* 0x0000001306063212 */ /* 0x000fe400078e3cff */
[----:B------:R-:W-:Y:S01]  /*0bc0*/  @P3 LOP3.LUT R7, R7, R20, RZ, 0x3c, !PT ;  /* 0x0000001407073212 */ /* 0x000fe200078e3cff */
[----:B------:R-:W3:Y:S01]  /*0bd0*/  @P5 LDG.E R19, desc[UR6][R12.64+0x108] ;  /* 0x000108060c135981 */ /* 0x000ee2000c1e1900 */
[----:B----4-:R-:W-:-:S03]  /*0be0*/  @P4 LOP3.LUT R8, R8, R23, RZ, 0x3c, !PT ;  /* 0x0000001708084212 */ /* 0x010fc600078e3cff */
[----:B------:R-:W4:Y:S01]  /*0bf0*/  @P5 LDG.E R20, desc[UR6][R12.64+0x10c] ;  /* 0x00010c060c145981 */ /* 0x000f22000c1e1900 */
[----:B--2---:R-:W-:-:S03]  /*0c00*/  @P5 LOP3.LUT R2, R2, R27, RZ, 0x3c, !PT ;  /* 0x0000001b02025212 */ /* 0x004fc600078e3cff */
        /* <DEDUP_REMOVED lines=14> */
[----:B------:R-:W-:-:S03]  /*0cf0*/  @P5 LOP3.LUT R6, R6, R23, RZ, 0x3c, !PT ;  /* 0x0000001706065212 */ /* 0x000fc600078e3cff */
[----:B------:R-:W2:Y:S01]  /*0d00*/  @P0 LDG.E R23, desc[UR6][R12.64+0x130] ;  /* 0x000130060c170981 */ /* 0x000ea2000c1e1900 */
[----:B---3--:R-:W-:-:S03]  /*0d10*/  @P6 LOP3.LUT R8, R8, R25, RZ, 0x3c, !PT ;  /* 0x0000001908086212 */ /* 0x008fc600078e3cff */
[----:B------:R-:W3:Y:S01]  /*0d20*/  @P0 LDG.E R25, desc[UR6][R12.64+0x138] ;  /* 0x000138060c190981 */ /* 0x000ee2000c1e1900 */
[----:B------:R-:W-:-:S03]  /*0d30*/  @P5 LOP3.LUT R7, R7, R22, RZ, 0x3c, !PT ;  /* 0x0000001607075212 */ /* 0x000fc600078e3cff */
[----:B------:R-:W3:Y:S01]  /*0d40*/  @P6 LDG.E R22, desc[UR6][R12.64+0x128] ;  /* 0x000128060c166981 */ /* 0x000ee2000c1e1900 */
[----:B------:R-:W-:-:S04]  /*0d50*/  UIADD3 UR4, UPT, UPT, UR4, 0x10, URZ ;  /* 0x0000001004047890 */ /* 0x000fc8000fffe0ff */
[----:B------:R-:W-:Y:S01]  /*0d60*/  UISETP.NE.AND UP0, UPT, UR4, 0x20, UPT ;  /* 0x000000200400788c */ /* 0x000fe2000bf05270 */
[----:B------:R-:W-:Y:S02]  /*0d70*/  @P6 LOP3.LUT R6, R6, R19, RZ, 0x3c, !PT ;  /* 0x0000001306066212 */ /* 0x000fe400078e3cff */
[----:B----4-:R-:W-:Y:S02]  /*0d80*/  @P6 LOP3.LUT R9, R9, R20, RZ, 0x3c, !PT ;  /* 0x0000001409096212 */ /* 0x010fe400078e3cff */
[----:B--2---:R-:W-:Y:S02]  /*0d90*/  @P0 LOP3.LUT R2, R2, R27, RZ, 0x3c, !PT ;  /* 0x0000001b02020212 */ /* 0x004fe400078e3cff */
[----:B------:R-:W-:Y:S02]  /*0da0*/  @P0 LOP3.LUT R9, R9, R24, RZ, 0x3c, !PT ;  /* 0x0000001809090212 */ /* 0x000fe400078e3cff */
[----:B------:R-:W-:Y:S02]  /*0db0*/  @P0 LOP3.LUT R8, R8, R23, RZ, 0x3c, !PT ;  /* 0x0000001708080212 */ /* 0x000fe400078e3cff */
[----:B---3--:R-:W-:-:S02]  /*0dc0*/  @P0 LOP3.LUT R6, R6, R25, RZ, 0x3c, !PT ;  /* 0x0000001906060212 */ /* 0x008fc400078e3cff */
[----:B------:R-:W-:-:S04]  /*0dd0*/  @P6 LOP3.LUT R7, R7, R22, RZ, 0x3c, !PT ;  /* 0x0000001607076212 */ /* 0x000fc800078e3cff */
[----:B------:R-:W-:Y:S01]  /*0de0*/  @P0 LOP3.LUT R7, R7, R26, RZ, 0x3c, !PT ;  /* 0x0000001a07070212 */ /* 0x000fe200078e3cff */
[----:B------:R-:W-:Y:S06]  /*0df0*/  BRA.U UP0, `(.L_x_4) ;  /* 0xfffffff5004c7547 */ /* 0x000fec000b83ffff */
[----:B------:R-:W-:-:S05]  /*0e00*/  VIADD R16, R16, 0x1 ;  /* 0x0000000110107836 */ /* 0x000fca0000000000 */
[----:B------:R-:W-:-:S13]  /*0e10*/  ISETP.NE.AND P0, PT, R16, 0x5, PT ;  /* 0x000000051000780c */ /* 0x000fda0003f05270 */
[----:B------:R-:W-:Y:S05]  /*0e20*/  @P0 BRA `(.L_x_5) ;  /* 0xfffffff400300947 */ /* 0x000fea000383ffff */
[----:B------:R0:W-:Y:S01]  /*0e30*/  STL [R1+0x4], R2 ;  /* 0x0000040201007387 */ /* 0x0001e20000100800 */
[----:B------:R-:W-:-:S03]  /*0e40*/  ISETP.NE.U32.AND P0, PT, R21, 0x1, PT ;  /* 0x000000011500780c */ /* 0x000fc60003f05070 */
[----:B------:R0:W-:Y:S01]  /*0e50*/  STL.64 [R1+0x8], R8 ;  /* 0x0000080801007387 */ /* 0x0001e20000100a00 */
[----:B------:R-:W-:-:S03]  /*0e60*/  ISETP.NE.AND.EX P0, PT, RZ, RZ, PT, P0 ;  /* 0x000000ffff00720c */ /* 0x000fc60003f05300 */
[----:B------:R0:W-:Y:S10]  /*0e70*/  STL.64 [R1+0x10], R6 ;  /* 0x0000100601007387 */ /* 0x0001f40000100a00 */
[----:B------:R-:W-:Y:S05]  /*0e80*/  @!P0 BRA `(.L_x_3) ;  /* 0x0000001800048947 */ /* 0x000fea0003800000 */
[----:B------:R-:W-:Y:S01]  /*0e90*/  UMOV UR4, URZ ;  /* 0x000000ff00047c82 */ /* 0x000fe20008000000 */
[----:B------:R-:W-:Y:S01]  /*0ea0*/  UMOV UR5, URZ ;  /* 0x000000ff00057c82 */ /* 0x000fe20008000000 */
[----:B0-----:R-:W-:Y:S02]  /*0eb0*/  IMAD.MOV.U32 R2, RZ, RZ, RZ ;  /* 0x000000ffff027224 */ /* 0x001fe400078e00ff */
[----:B------:R-:W-:Y:S02]  /*0ec0*/  IMAD.MOV.U32 R16, RZ, RZ, RZ ;  /* 0x000000ffff107224 */ /* 0x000fe400078e00ff */
[----:B------:R-:W-:Y:S02]  /*0ed0*/  IMAD.U32 R7, RZ, RZ, UR4 ;  /* 0x00000004ff077e24 */ /* 0x000fe4000f8e00ff */
[----:B------:R-:W-:Y:S02]  /*0ee0*/  IMAD.U32 R6, RZ, RZ, UR5 ;  /* 0x00000005ff067e24 */ /* 0x000fe4000f8e00ff */
[----:B------:R-:W-:-:S02]  /*0ef0*/  IMAD.U32 R9, RZ, RZ, UR4 ;  /* 0x00000004ff097e24 */ /* 0x000fc4000f8e00ff */
[----:B------:R-:W-:-:S07]  /*0f00*/  IMAD.U32 R8, RZ, RZ, UR5 ;  /* 0x00000005ff087e24 */ /* 0x000fce000f8e00ff */
.L_x_7:
[----:B------:R-:W-:-:S06]  /*0f10*/  IMAD R17, R16, 0x4, R1 ;  /* 0x0000000410117824 */ /* 0x000fcc00078e0201 */
[----:B------:R-:W5:Y:S01]  /*0f20*/  LDL R17, [R17+0x4] ;  /* 0x0000040011117983 */ /* 0x000f620000100800 */
[----:B------:R-:W-:Y:S01]  /*0f30*/  IMAD.SHL.U32 R18, R16, 0x20, RZ ;  /* 0x0000002010127824 */ /* 0x000fe200078e00ff */
[----:B------:R-:W-:-:S06]  /*0f40*/  UMOV UR4, URZ ;  /* 0x000000ff00047c82 */ /* 0x000fcc0008000000 */
.L_x_6:
        /* <DEDUP_REMOVED lines=181> */
[----:B------:R-:W-:Y:S05]  /*1aa0*/  @P0 BRA `(.L_x_3) ;  /* 0x0000000800fc0947 */ /* 0x000fea0003800000 */
[----:B------:R-:W-:Y:S01]  /*1ab0*/  UMOV UR4, URZ ;  /* 0x000000ff00047c82 */ /* 0x000fe20008000000 */
[----:B------:R-:W-:Y:S01]  /*1ac0*/  UMOV UR5, URZ ;  /* 0x000000ff00057c82 */ /* 0x000fe20008000000 */
[----:B-1----:R-:W-:Y:S02]  /*1ad0*/  IMAD.MOV.U32 R2, RZ, RZ, RZ ;  /* 0x000000ffff027224 */ /* 0x002fe400078e00ff */
[----:B------:R-:W-:Y:S02]  /*1ae0*/  IMAD.MOV.U32 R16, RZ, RZ, RZ ;  /* 0x000000ffff107224 */ /* 0x000fe400078e00ff */
[----:B------:R-:W-:Y:S02]  /*1af0*/  IMAD.U32 R7, RZ, RZ, UR4 ;  /* 0x00000004ff077e24 */ /* 0x000fe4000f8e00ff */
[----:B------:R-:W-:Y:S02]  /*1b00*/  IMAD.U32 R6, RZ, RZ, UR5 ;  /* 0x00000005ff067e24 */ /* 0x000fe4000f8e00ff */
[----:B------:R-:W-:-:S02]  /*1b10*/  IMAD.U32 R9, RZ, RZ, UR4 ;  /* 0x00000004ff097e24 */ /* 0x000fc4000f8e00ff */
[----:B------:R-:W-:-:S07]  /*1b20*/  IMAD.U32 R8, RZ, RZ, UR5 ;  /* 0x00000005ff087e24 */ /* 0x000fce000f8e00ff */
.L_x_9:
[----:B------:R-:W-:-:S06]  /*1b30*/  IMAD R17, R16, 0x4, R1 ;  /* 0x0000000410117824 */ /* 0x000fcc00078e0201 */
[----:B------:R-:W5:Y:S01]  /*1b40*/  LDL R17, [R17+0x4] ;  /* 0x0000040011117983 */ /* 0x000f620000100800 */
[----:B------:R-:W-:Y:S01]  /*1b50*/  IMAD.SHL.U32 R18, R16, 0x20, RZ ;  /* 0x0000002010127824 */ /* 0x000fe200078e00ff */
[----:B------:R-:W-:-:S06]  /*1b60*/  UMOV UR4, URZ ;  /* 0x000000ff00047c82 */ /* 0x000fcc0008000000 */
.L_x_8:
        /* <DEDUP_REMOVED lines=8> */
[----:B------:R-:W3:Y:S04]  /*1bf0*/  @P1 LDG.E R25, desc[UR6][R12.64+0x14] ;  /* 0x000014060c191981 */ /* 0x000ee8000c1e1900 */
[----:B------:R-:W4:Y:S04]  /*1c00*/  @!P0 LDG.E R21, desc[UR6][R12.64+0x4] ;  /* 0x000004060c158981 */ /* 0x000f28000c1e1900 */
[----:B------:R-:W4:Y:S04]  /*1c10*/  @P2 LDG.E R27, desc[UR6][R12.64+0x28] ;  /* 0x000028060c1b2981 */ /* 0x000f28000c1e1900 */
[----:B------:R-:W4:Y:S04]  /*1c20*/  @!P0 LDG.E R20, desc[UR6][R12.64+0x8] ;  /* 0x000008060c148981 */ /* 0x000f28000c1e1900 */
[----:B------:R-:W4:Y:S04]  /*1c30*/  @!P0 LDG.E R22, desc[UR6][R12.64+0x10] ;  /* 0x000010060c168981 */ /* 0x000f28000c1e1900 */
[----:B------:R-:W4:Y:S01]  /*1c40*/  @P1 LDG.E R24, desc[UR6][R12.64+0x24] ;  /* 0x000024060c181981 */ /* 0x000f22000c1e1900 */
[----:B--2---:R-:W-:-:S03]  /*1c50*/  @!P0 LOP3.LUT R2, R2, R19, RZ, 0x3c, !PT ;  /* 0x0000001302028212 */ /* 0x004fc600078e3cff */
[----:B------:R-:W2:Y:S01]  /*1c60*/  @!P0 LDG.E R19, desc[UR6][R12.64+0xc] ;  /* 0x00000c060c138981 */ /* 0x000ea2000c1e1900 */
[----:B---3--:R-:W-:-:S03]  /*1c70*/  @P1 LOP3.LUT R2, R2, R25, RZ, 0x3c, !PT ;  /* 0x0000001902021212 */ /* 0x008fc600078e3cff */
[----:B------:R-:W3:Y:S01]  /*1c80*/  @P3 LDG.E R25, desc[UR6][R12.64+0x3c] ;  /* 0x00003c060c193981 */ /* 0x000ee2000c1e1900 */
[----:B----4-:R-:W-:-:S03]  /*1c90*/  @!P0 LOP3.LUT R8, R8, R21, RZ, 0x3c, !PT ;  /* 0x0000001508088212 */ /* 0x010fc600078e3cff */
[----:B------:R-:W4:Y:S01]  /*1ca0*/  @P1 LDG.E R21, desc[UR6][R12.64+0x18] ;  /* 0x000018060c151981 */ /* 0x000f22000c1e1900 */
[----:B------:R-:W-:-:S03]  /*1cb0*/  @P2 LOP3.LUT R2, R2, R27, RZ, 0x3c, !PT ;  /* 0x0000001b02022212 */ /* 0x000fc600078e3cff */
[----:B------:R-:W4:Y:S01]  /*1cc0*/  @P5 LDG.E R27, desc[UR6][R12.64+0x64] ;  /* 0x000064060c1b5981 */ /* 0x000f22000c1e1900 */
[----:B------:R-:W-:-:S03]  /*1cd0*/  @!P0 LOP3.LUT R9, R9, R20, RZ, 0x3c, !PT ;  /* 0x0000001409098212 */ /* 0x000fc600078e3cff */
[----:B------:R-:W4:Y:S01]  /*1ce0*/  @P1 LDG.E R20, desc[UR6][R12.64+0x1c] ;  /* 0x00001c060c141981 */ /* 0x000f22000c1e1900 */
[----:B------:R-:W-:-:S03]  /*1cf0*/  @!P0 LOP3.LUT R7, R7, R22, RZ, 0x3c, !PT ;  /* 0x0000001607078212 */ /* 0x000fc600078e3cff */
[----:B------:R-:W4:Y:S01]  /*1d00*/  @P2 LDG.E R22, desc[UR6][R12.64+0x30] ;  /* 0x000030060c162981 */ /* 0x000f22000c1e1900 */
[----:B--2---:R-:W-:-:S03]  /*1d10*/  @!P0 LOP3.LUT R6, R6, R19, RZ, 0x3c, !PT ;  /* 0x0000001306068212 */ /* 0x004fc600078e3cff */
        /* <DEDUP_REMOVED lines=18> */
[----:B------:R-:W-:Y:S01]  /*1e40*/  @P3 LOP3.LUT R9, R9, R20, RZ, 0x3c, !PT ;  /* 0x0000001409093212 */ /* 0x000fe200078e3cff */
[----:B------:R-:W4:Y:S04]  /*1e50*/  @P6 LDG.E R24, desc[UR6][R12.64+0x80] ;  /* 0x000080060c186981 */ /* 0x000f28000c1e1900 */
        /* <DEDUP_REMOVED lines=24> */
[----:B------:R-:W4:Y:S01]  /*1fe0*/  @P6 LDG.E R20, desc[UR6][R12.64+0x88] ;  /* 0x000088060c146981 */ /* 0x000f22000c1e1900 */
        /* <DEDUP_REMOVED lines=12> */
[----:B------:R-:W-:Y:S02]  /*20b0*/  @P0 LOP3.LUT R7, R7, R24, RZ, 0x3c, !PT ;  /* 0x0000001807070212 */ /* 0x000fe400078e3cff */
[----:B--2---:R-:W-:-:S04]  /*20c0*/  @P6 LOP3.LUT R6, R6, R19, RZ, 0x3c, !PT ;  /* 0x0000001306066212 */ /* 0x004fc800078e3cff */
[----:B---3--:R-:W-:Y:S02]  /*20d0*/  @P0 LOP3.LUT R6, R6, R25, RZ, 0x3c, !PT ;  /* 0x0000001906060212 */ /* 0x008fe400078e3cff */
[----:B----4-:R-:W-:Y:S02]  /*20e0*/  @P0 LOP3.LUT R8, R8, R21, RZ, 0x3c, !PT ;  /* 0x0000001508080212 */ /* 0x010fe400078e3cff */
[----:B------:R-:W-:-:S13]  /*20f0*/  R2P PR, R23.B1, 0x7f ;  /* 0x0000007f17007804 */ /* 0x000fda0000001000 */
[----:B------:R-:W2:Y:S04]  /*2100*/  @P0 LDG.E R21, desc[UR6][R12.64+0xa0] ;  /* 0x0000a0060c150981 */ /* 0x000ea8000c1e1900 */
[----:B------:R-:W3:Y:S04]  /*2110*/  @P1 LDG.E R25, desc[UR6][R12.64+0xb4] ;  /* 0x0000b4060c191981 */ /* 0x000ee8000c1e1900 */
[----:B------:R-:W4:Y:S04]  /*2120*/  @P2 LDG.E R27, desc[UR6][R12.64+0xc8] ;  /* 0x0000c8060c1b2981 */ /* 0x000f28000c1e1900 */
[----:B------:R-:W4:Y:S04]  /*2130*/  @P0 LDG.E R19, desc[UR6][R12.64+0xa4] ;  /* 0x0000a4060c130981 */ /* 0x000f28000c1e1900 */
        /* <DEDUP_REMOVED lines=20> */
[----:B------:R-:W-:Y:S02]  /*2280*/  LOP3.LUT P0, RZ, R23, 0x8000, RZ, 0xc0, !PT ;  /* 0x0000800017ff7812 */ /* 0x000fe4000780c0ff */
[----:B---3--:R-:W-:Y:S01]  /*2290*/  @P1 LOP3.LUT R8, R8, R25, RZ, 0x3c, !PT ;  /* 0x0000001908081212 */ /* 0x008fe200078e3cff */
[----:B------:R-:W3:Y:S04]  /*22a0*/  @P2 LDG.E R23, desc[UR6][R12.64+0xd4] ;  /* 0x0000d4060c172981 */ /* 0x000ee8000c1e1900 */
[----:B------:R-:W3:Y:S01]  /*22b0*/  @P5 LDG.E R25, desc[UR6][R12.64+0x104] ;  /* 0x000104060c195981 */ /* 0x000ee2000c1e1900 */
[----:B------:R-:W-:Y:S02]  /*22c0*/  @P3 LOP3.LUT R2, R2, R29, RZ, 0x3c, !PT ;  /* 0x0000001d02023212 */ /* 0x000fe400078e3cff */
[----:B----4-:R-:W-:-:S02]  /*22d0*/  @P1 LOP3.LUT R6, R6, R19, RZ, 0x3c, !PT ;  /* 0x0000001306061212 */ /* 0x010fc400078e3cff */
[----:B------:R-:W-:Y:S01]  /*22e0*/  @P4 LOP3.LUT R2, R2, R27, RZ, 0x3c, !PT ;  /* 0x0000001b02024212 */ /* 0x000fe200078e3cff */
[----:B------:R-:W4:Y:S01]  /*22f0*/  @P3 LDG.E R19, desc[UR6][R12.64+0xe0] ;  /* 0x0000e0060c133981 */ /* 0x000f22000c1e1900 */
[----:B------:R-:W-:Y:S02]  /*2300*/  @P1 LOP3.LUT R7, R7, R22, RZ, 0x3c, !PT ;  /* 0x0000001607071212 */ /* 0x000fe400078e3cff */
[----:B------:R-:W-:Y:S01]  /*2310*/  @P2 LOP3.LUT R9, R9, R24, RZ, 0x3c, !PT ;  /* 0x0000001809092212 */ /* 0x000fe200078e3cff */
[----:B------:R-:W4:Y:S04]  /*2320*/  @P3 LDG.E R22, desc[UR6][R12.64+0xe4] ;  /* 0x0000e4060c163981 */ /* 0x000f28000c1e1900 */
[----:B------:R-:W4:Y:S01]  /*2330*/  @P3 LDG.E R24, desc[UR6][R12.64+0xec] ;  /* 0x0000ec060c183981 */ /* 0x000f22000c1e1900 */
[----:B------:R-:W-:-:S03]  /*2340*/  @P2 LOP3.LUT R7, R7, R20, RZ, 0x3c, !PT ;  /* 0x0000001407072212 */ /* 0x000fc600078e3cff */
[----:B------:R-:W4:Y:S04]  /*2350*/  @P4 LDG.E R20, desc[UR6][R12.64+0xf8] ;  /* 0x0000f8060c144981 */ /* 0x000f28000c1e1900 */
[----:B------:R-:W4:Y:S01]  /*2360*/  @P0 LDG.E R26, desc[UR6][R12.64+0x13c] ;  /* 0x00013c060c1a0981 */ /* 0x000f22000c1e1900 */
[----:B--2---:R-:W-:-:S03]  /*2370*/  @P2 LOP3.LUT R8, R8, R21, RZ, 0x3c, !PT ;  /* 0x0000001508082212 */ /* 0x004fc600078e3cff */
[----:B------:R-:W2:Y:S01]  /*2380*/  @P3 LDG.E R21, desc[UR6][R12.64+0xe8] ;  /* 0x0000e8060c153981 */ /* 0x000ea2000c1e1900 */
[----:B---3--:R-:W-:-:S03]  /*2390*/  @P2 LOP3.LUT R6, R6, R23, RZ, 0x3c, !PT ;  /* 0x0000001706062212 */ /* 0x008fc600078e3cff */
[----:B------:R-:W3:Y:S01]  /*23a0*/  @P4 LDG.E R23, desc[UR6][R12.64+0xf4] ;  /* 0x0000f4060c174981 */ /* 0x000ee2000c1e1900 */
[----:B------:R-:W-:-:S03]  /*23b0*/  @P5 LOP3.LUT R2, R2, R25, RZ, 0x3c, !PT ;  /* 0x0000001902025212 */ /* 0x000fc600078e3cff */
        /* <DEDUP_REMOVED lines=29> */
[----:B------:R-:W-:-:S04]  /*2590*/  UIADD3 UR4, UPT, UPT, UR4, 0x10, URZ ;  /* 0x0000001004047890 */ /* 0x000fc8000fffe0ff */
[----:B------:R-:W-:Y:S01]  /*25a0*/  UISETP.NE.AND UP0, UPT, UR4, 0x20, UPT ;  /* 0x000000200400788c */ /* 0x000fe2000bf05270 */
[----:B----4-:R-:W-:Y:S02]  /*25b0*/  @P6 LOP3.LUT R8, R8, R19, RZ, 0x3c, !PT ;  /* 0x0000001308086212 */ /* 0x010fe400078e3cff */
[----:B------:R-:W-:Y:S02]  /*25c0*/  @P6 LOP3.LUT R9, R9, R22, RZ, 0x3c, !PT ;  /* 0x0000001609096212 */ /* 0x000fe400078e3cff */
[----:B------:R-:W-:Y:S02]  /*25d0*/  @P6 LOP3.LUT R7, R7, R24, RZ, 0x3c, !PT ;  /* 0x0000001807076212 */ /* 0x000fe400078e3cff */
[----:B------:R-:W-:Y:S02]  /*25e0*/  @P0 LOP3.LUT R9, R9, R20, RZ, 0x3c, !PT ;  /* 0x0000001409090212 */ /* 0x000fe400078e3cff */
[----:B------:R-:W-:Y:S02]  /*25f0*/  @P0 LOP3.LUT R7, R7, R26, RZ, 0x3c, !PT ;  /* 0x0000001a07070212 */ /* 0x000fe400078e3cff */
[----:B--2---:R-:W-:-:S02]  /*2600*/  @P6 LOP3.LUT R6, R6, R21, RZ, 0x3c, !PT ;  /* 0x0000001506066212 */ /* 0x004fc400078e3cff */
[----:B---3--:R-:W-:Y:S02]  /*2610*/  @P0 LOP3.LUT R8, R8, R23, RZ, 0x3c, !PT ;  /* 0x0000001708080212 */ /* 0x008fe400078e3cff */
[----:B------:R-:W-:Y:S01]  /*2620*/  @P0 LOP3.LUT R6, R6, R25, RZ, 0x3c, !PT ;  /* 0x0000001906060212 */ /* 0x000fe200078e3cff */
[----:B------:R-:W-:Y:S06]  /*2630*/  BRA.U UP0, `(.L_x_8) ;  /* 0xfffffff5004c7547 */ /* 0x000fec000b83ffff */
[----:B------:R-:W-:-:S05]  /*2640*/  VIADD R16, R16, 0x1 ;  /* 0x0000000110107836 */ /* 0x000fca0000000000 */
[----:B------:R-:W-:-:S13]  /*2650*/  ISETP.NE.AND P0, PT, R16, 0x5, PT ;  /* 0x000000051000780c */ /* 0x000fda0003f05270 */
[----:B------:R-:W-:Y:S05]  /*2660*/  @P0 BRA `(.L_x_9) ;  /* 0xfffffff400300947 */ /* 0x000fea000383ffff */
[----:B------:R2:W-:Y:S04]  /*2670*/  STL [R1+0x4], R2 ;  /* 0x0000040201007387 */ /* 0x0005e80000100800 */
[----:B------:R2:W-:Y:S04]  /*2680*/  STL.64 [R1+0x8], R8 ;  /* 0x0000080801007387 */ /* 0x0005e80000100a00 */
[----:B------:R2:W-:Y:S02]  /*2690*/  STL.64 [R1+0x10], R6 ;  /* 0x0000100601007387 */ /* 0x0005e40000100a00 */
.L_x_3:
[----:B------:R-:W-:Y:S05]  /*26a0*/  BSYNC.RECONVERGENT B1 ;  /* 0x0000000000017941 */ /* 0x000fea0003800200 */
.L_x_2:
[C---:B------:R-:W-:Y:S01]  /*26b0*/  ISETP.GT.U32.AND P0, PT, R14.reuse, 0x3, PT ;  /* 0x000000030e00780c */ /* 0x040fe20003f04070 */
[----:B------:R-:W-:Y:S01]  /*26c0*/  VIADD R5, R5, 0x1 ;  /* 0x0000000105057836 */ /* 0x000fe20000000000 */
[--C-:B------:R-:W-:Y:S02]  /*26d0*/  SHF.R.U64 R14, R14, 0x2, R15.reuse ;  /* 0x000000020e0e7819 */ /* 0x100fe4000000120f */
[----:B------:R-:W-:Y:S02]  /*26e0*/  ISETP.GT.U32.AND.EX P0, PT, R15, RZ, PT, P0 ;  /* 0x000000ff0f00720c */ /* 0x000fe40003f04100 */
[----:B------:R-:W-:-:S11]  /*26f0*/  SHF.R.U32.HI R15, RZ, 0x2, R15 ;  /* 0x00000002ff0f7819 */ /* 0x000fd6000001160f */
[----:B------:R-:W-:Y:S05]  /*2700*/  @P0 BRA `(.L_x_10) ;  /* 0xffffffd800cc0947 */ /* 0x000fea000383ffff */
.L_x_1:
[----:B------:R-:W-:Y:S05]  /*2710*/  BSYNC.RECONVERGENT B0 ;  /* 0x0000000000007941 */ /* 0x000fea0003800200 */
.L_x_0:
[----:B------:R-:W-:Y:S01]  /*2720*/  SHF.R.U32.HI R5, RZ, 0x2, R2 ;  /* 0x00000002ff057819 */ /* 0x000fe20000011602 */
[----:B------:R-:W-:Y:S01]  /*2730*/  UMOV UR4, 0x54442d18 ;  /* 0x54442d1800047882 */ /* 0x000fe20000000000 */
[----:B------:R-:W-:Y:S01]  /*2740*/  UMOV UR5, 0x400921fb ;  /* 0x400921fb00057882 */ /* 0x000fe20000000000 */
[----:B-1----:R-:W-:Y:S01]  /*2750*/  IMAD.MOV.U32 R11, RZ, RZ, R6 ;  /* 0x000000ffff0b7224 */ /* 0x002fe200078e0006 */
[----:B------:R-:W-:Y:S01]  /*2760*/  LOP3.LUT R5, R5, R2, RZ, 0x3c, !PT ;  /* 0x0000000205057212 */ /* 0x000fe200078e3cff */
[----:B0-2---:R-:W-:Y:S01]  /*2770*/  IMAD.SHL.U32 R2, R7, 0x10, RZ ;  /* 0x0000001007027824 */ /* 0x005fe200078e00ff */
[----:B------:R0:W-:Y:S01]  /*2780*/  STL.64 [R1+0x18], RZ ;  /* 0x000018ff01007387 */ /* 0x0001e20000100a00 */
[----:B------:R-:W-:Y:S01]  /*2790*/  IMAD.MOV.U32 R12, RZ, RZ, R7 ;  /* 0x000000ffff0c7224 */ /* 0x000fe200078e0007 */
[----:B------:R-:W-:Y:S01]  /*27a0*/  BSSY.RECONVERGENT B0, `(.L_x_11) ;  /* 0x000002d000007945 */ /* 0x000fe20003800200 */
[C---:B------:R-:W-:Y:S01]  /*27b0*/  IMAD.SHL.U32 R10, R5.reuse, 0x2, RZ ;  /* 0x00000002050a7824 */ /* 0x040fe200078e00ff */
[----:B------:R0:W-:Y:S04]  /*27c0*/  STL [R1+0x20], RZ ;  /* 0x000020ff01007387 */ /* 0x0001e80000100800 */
[----:B------:R-:W-:Y:S01]  /*27d0*/  LOP3.LUT R2, R5, R10, R2, 0x96, !PT ;  /* 0x0000000a05027212 */ /* 0x000fe200078e9602 */
[----:B------:R-:W-:Y:S01]  /*27e0*/  IMAD.MOV.U32 R5, RZ, RZ, 0x2f800000 ;  /* 0x2f800000ff057424 */ /* 0x000fe200078e00ff */
[----:B------:R0:W-:Y:S01]  /*27f0*/  STL.64 [R1+0x28], RZ ;  /* 0x000028ff01007387 */ /* 0x0001e20000100a00 */
[----:B------:R-:W-:Y:S01]  /*2800*/  IMAD.MOV.U32 R10, RZ, RZ, R9 ;  /* 0x000000ffff0a7224 */ /* 0x000fe200078e0009 */
[----:B------:R-:W-:Y:S01]  /*2810*/  LOP3.LUT R13, R2, R7, RZ, 0x3c, !PT ;  /* 0x00000007020d7212 */ /* 0x000fe200078e3cff */
[----:B------:R-:W-:-:S02]  /*2820*/  IMAD.MOV.U32 R9, RZ, RZ, R8 ;  /* 0x000000ffff097224 */ /* 0x000fc400078e0008 */
[----:B------:R-:W-:Y:S01]  /*2830*/  IMAD.MOV.U32 R8, RZ, RZ, 0x2ac1d59a ;  /* 0x2ac1d59aff087424 */ /* 0x000fe200078e00ff */
[----:B------:R0:W-:Y:S01]  /*2840*/  STL.64 [R1+0x8], R10 ;  /* 0x0000080a01007387 */ /* 0x0001e20000100a00 */
[----:B------:R-:W-:-:S03]  /*2850*/  VIADD R2, R13, 0x2ac1d59a ;  /* 0x2ac1d59a0d027836 */ /* 0x000fc60000000000 */
[----:B------:R0:W-:Y:S02]  /*2860*/  STL.64 [R1], R8 ;  /* 0x0000000801007387 */ /* 0x0001e40000100a00 */
[----:B------:R-:W-:Y:S02]  /*2870*/  I2FP.F32.U32 R2, R2 ;  /* 0x0000000200027245 */ /* 0x000fe40000201000 */
[----:B------:R0:W-:Y:S03]  /*2880*/  STL.64 [R1+0x10], R12 ;  /* 0x0000100c01007387 */ /* 0x0001e60000100a00 */
[----:B------:R-:W-:-:S04]  /*2890*/  FFMA R2, R2, R5, 1.1641532182693481445e-10 ;  /* 0x2f00000002027423 */ /* 0x000fc80000000005 */
[----:B------:R-:W1:Y:S02]  /*28a0*/  F2F.F64.F32 R14, R2 ;  /* 0x00000002000e7310 */ /* 0x000e640000201800 */
[----:B-1----:R-:W-:-:S08]  /*28b0*/  DMUL R14, R14, UR4 ;  /* 0x000000040e0e7c28 */ /* 0x002fd00008000000 */
[----:B------:R-:W-:-:S14]  /*28c0*/  DSETP.NEU.AND P0, PT, R14, +INF , PT ;  /* 0x7ff000000e00742a */ /* 0x000fdc0003f0d000 */
[----:B------:R-:W-:Y:S01]  /*28d0*/  @!P0 DMUL R6, RZ, +INF ;  /* 0x7ff00000ff068828 */ /* 0x000fe20000000000 */
[----:B------:R-:W-:Y:S01]  /*28e0*/  @!P0 IMAD.MOV.U32 R2, RZ, RZ, RZ ;  /* 0x000000ffff028224 */ /* 0x000fe200078e00ff */
[----:B0-----:R-:W-:Y:S09]  /*28f0*/  @!P0 BRA `(.L_x_12) ;  /* 0x00000000005c8947 */ /* 0x001ff20003800000 */
[----:B------:R-:W-:Y:S01]  /*2900*/  UMOV UR4, 0x6dc9c883 ;  /* 0x6dc9c88300047882 */ /* 0x000fe20000000000 */
[----:B------:R-:W-:Y:S01]  /*2910*/  UMOV UR5, 0x3fe45f30 ;  /* 0x3fe45f3000057882 */ /* 0x000fe20000000000 */
[C---:B------:R-:W-:Y:S02]  /*2920*/  DSETP.GE.AND P0, PT, R14.reuse, 2.14748364800000000000e+09, PT ;  /* 0x41e000000e00742a */ /* 0x040fe40003f06000 */
[----:B------:R-:W-:Y:S01]  /*2930*/  DMUL R8, R14, UR4 ;  /* 0x000000040e087c28 */ /* 0x000fe20008000000 */
[----:B------:R-:W-:Y:S01]  /*2940*/  UMOV UR4, 0x54442d18 ;  /* 0x54442d1800047882 */ /* 0x000fe20000000000 */
[----:B------:R-:W-:-:S04]  /*2950*/  UMOV UR5, 0x3ff921fb ;  /* 0x3ff921fb00057882 */ /* 0x000fc80000000000 */
[----:B------:R-:W0:Y:S08]  /*2960*/  F2I.F64 R2, R8 ;  /* 0x0000000800027311 */ /* 0x000e300000301100 */
[----:B0-----:R-:W0:Y:S02]  /*2970*/  I2F.F64 R6, R2 ;  /* 0x0000000200067312 */ /* 0x001e240000201c00 */
[----:B0-----:R-:W-:Y:S01]  /*2980*/  DFMA R10, R6, -UR4, R14 ;  /* 0x80000004060a7c2b */ /* 0x001fe2000800000e */
[----:B------:R-:W-:Y:S01]  /*2990*/  UMOV UR4, 0x33145c00 ;  /* 0x33145c0000047882 */ /* 0x000fe20000000000 */
[----:B------:R-:W-:-:S06]  /*29a0*/  UMOV UR5, 0x3c91a626 ;  /* 0x3c91a62600057882 */ /* 0x000fcc0000000000 */
[----:B------:R-:W-:Y:S01]  /*29b0*/  DFMA R10, R6, -UR4, R10 ;  /* 0x80000004060a7c2b */ /* 0x000fe2000800000a */
[----:B------:R-:W-:Y:S01]  /*29c0*/  UMOV UR4, 0x252049c0 ;  /* 0x252049c000047882 */ /* 0x000fe20000000000 */
[----:B------:R-:W-:-:S06]  /*29d0*/  UMOV UR5, 0x397b839a ;  /* 0x397b839a00057882 */ /* 0x000fcc0000000000 */
[----:B------:R-:W-:Y:S01]  /*29e0*/  DFMA R6, R6, -UR4, R10 ;  /* 0x8000000406067c2b */ /* 0x000fe2000800000a */
[----:B------:R-:W-:Y:S10]  /*29f0*/  @!P0 BRA `(.L_x_12) ;  /* 0x00000000001c8947 */ /* 0x000ff40003800000 */
[----:B------:R-:W-:Y:S01]  /*2a00*/  BSSY.RECONVERGENT B1, `(.L_x_13) ;  /* 0x0000003000017945 */ /* 0x000fe20003800200 */
[----:B------:R-:W-:-:S07]  /*2a10*/  MOV R2, 0x2a30 ;  /* 0x00002a3000027802 */ /* 0x000fce0000000f00 */
[----:B------:R-:W-:Y:S05]  /*2a20*/  CALL.REL.NOINC `($_Z6markovPfi$__internal_trig_reduction_slowpathd) ;  /* 0x0000001800b47944 */ /* 0x000fea0003c00000 */
[----:B------:R-:W-:Y:S05]  /*2a30*/  BSYNC.RECONVERGENT B1 ;  /* 0x0000000000017941 */ /* 0x000fea0003800200 */
.L_x_13:
[----:B------:R-:W-:Y:S02]  /*2a40*/  IMAD.MOV.U32 R2, RZ, RZ, R5 ;  /* 0x000000ffff027224 */ /* 0x000fe400078e0005 */
[----:B------:R-:W-:Y:S02]  /*2a50*/  IMAD.MOV.U32 R6, RZ, RZ, R10 ;  /* 0x000000ffff067224 */ /* 0x000fe400078e000a */
[----:B------:R-:W-:-:S07]  /*2a60*/  IMAD.MOV.U32 R7, RZ, RZ, R11 ;  /* 0x000000ffff077224 */ /* 0x000fce00078e000b */
.L_x_12:
[----:B------:R-:W-:Y:S05]  /*2a70*/  BSYNC.RECONVERGENT B0 ;  /* 0x0000000000007941 */ /* 0x000fea0003800200 */
.L_x_11:
[----:B------:R-:W0:Y:S01]  /*2a80*/  LDCU.64 UR4, c[0x4][0x48] ;  /* 0x01000900ff0477ac */ /* 0x000e220008000a00 */
[----:B------:R-:W-:-:S05]  /*2a90*/  IMAD.SHL.U32 R5, R2, 0x40, RZ ;  /* 0x0000004002057824 */ /* 0x000fca00078e00ff */
[----:B------:R-:W-:-:S04]  /*2aa0*/  LOP3.LUT R5, R5, 0x40, RZ, 0xc0, !PT ;  /* 0x0000004005057812 */ /* 0x000fc800078ec0ff */
[----:B0-----:R-:W-:-:S05]  /*2ab0*/  IADD3 R22, P0, PT, R5, UR4, RZ ;  /* 0x0000000405167c10 */ /* 0x001fca000ff1e0ff */
[----:B------:R-:W-:-:S05]  /*2ac0*/  IMAD.X R23, RZ, RZ, UR5, P0 ;  /* 0x00000005ff177e24 */ /* 0x000fca00080e06ff */
[----:B------:R-:W2:Y:S04]  /*2ad0*/  LDG.E.128.CONSTANT R8, desc[UR6][R22.64] ;  /* 0x0000000616087981 */ /* 0x000ea8000c1e9d00 */
[----:B------:R-:W3:Y:S04]  /*2ae0*/  LDG.E.128.CONSTANT R12, desc[UR6][R22.64+0x10] ;  /* 0x00001006160c7981 */ /* 0x000ee8000c1e9d00 */
[----:B------:R-:W4:Y:S01]  /*2af0*/  LDG.E.128.CONSTANT R16, desc[UR6][R22.64+0x20] ;  /* 0x0000200616107981 */ /* 0x000f22000c1e9d00 */
[----:B------:R-:W-:Y:S01]  /*2b00*/  LOP3.LUT R5, R2, 0x1, RZ, 0xc0, !PT ;  /* 0x0000000102057812 */ /* 0x000fe200078ec0ff */
[----:B------:R-:W-:Y:S01]  /*2b10*/  IMAD.MOV.U32 R24, RZ, RZ, 0x20fd8164 ;  /* 0x20fd8164ff187424 */ /* 0x000fe200078e00ff */
[----:B------:R-:W-:Y:S01]  /*2b20*/  DMUL R20, R6, R6 ;  /* 0x0000000606147228 */ /* 0x000fe20000000000 */
[----:B------:R-:W0:Y:S01]  /*2b30*/  S2UR UR5, SR_CgaCtaId ;  /* 0x00000000000579c3 */ /* 0x000e220000008800 */
[----:B------:R-:W-:Y:S01]  /*2b40*/  ISETP.NE.U32.AND P0, PT, R5, 0x1, PT ;  /* 0x000000010500780c */ /* 0x000fe20003f05070 */
[----:B------:R-:W-:Y:S01]  /*2b50*/  IMAD.MOV.U32 R5, RZ, RZ, 0x3da8ff83 ;  /* 0x3da8ff83ff057424 */ /* 0x000fe200078e00ff */
[----:B------:R-:W-:-:S02]  /*2b60*/  UMOV UR4, 0x400 ;  /* 0x0000040000047882 */ /* 0x000fc40000000000 */
[----:B------:R-:W-:Y:S02]  /*2b70*/  FSEL R24, R24, -8.06006814911005101289e+34, !P0 ;  /* 0xf9785eba18187808 */ /* 0x000fe40004000000 */
[----:B------:R-:W-:Y:S01]  /*2b80*/  FSEL R25, -R5, 0.11223486810922622681, !P0 ;  /* 0x3de5db6505197808 */ /* 0x000fe20004000100 */
[----:B0-----:R-:W-:-:S05]  /*2b90*/  ULEA UR4, UR5, UR4, 0x18 ;  /* 0x0000000405047291 */ /* 0x001fca000f8ec0ff */
[----:B--2---:R-:W-:-:S08]  /*2ba0*/  DFMA R8, R20, R24, R8 ;  /* 0x000000181408722b */ /* 0x004fd00000000008 */
[----:B------:R-:W-:-:S08]  /*2bb0*/  DFMA R8, R20, R8, R10 ;  /* 0x000000081408722b */ /* 0x000fd0000000000a */
[----:B---3--:R-:W-:-:S08]  /*2bc0*/  DFMA R8, R20, R8, R12 ;  /* 0x000000081408722b */ /* 0x008fd0000000000c */
[----:B------:R-:W-:-:S08]  /*2bd0*/  DFMA R8, R20, R8, R14 ;  /* 0x000000081408722b */ /* 0x000fd0000000000e */
[----:B----4-:R-:W-:-:S08]  /*2be0*/  DFMA R8, R20, R8, R16 ;  /* 0x000000081408722b */ /* 0x010fd00000000010 */
[----:B------:R-:W-:-:S08]  /*2bf0*/  DFMA R8, R20, R8, R18 ;  /* 0x000000081408722b */ /* 0x000fd00000000012 */
[----:B------:R-:W-:Y:S02]  /*2c00*/  DFMA R6, R8, R6, R6 ;  /* 0x000000060806722b */ /* 0x000fe40000000006 */
[----:B------:R-:W-:-:S10]  /*2c10*/  DFMA R8, R20, R8, 1 ;  /* 0x3ff000001408742b */ /* 0x000fd40000000008 */
[----:B------:R-:W-:Y:S02]  /*2c20*/  FSEL R8, R8, R6, !P0 ;  /* 0x0000000608087208 */ /* 0x000fe40004000000 */
[----:B------:R-:W-:Y:S02]  /*2c30*/  FSEL R9, R9, R7, !P0 ;  /* 0x0000000709097208 */ /* 0x000fe40004000000 */
[----:B------:R-:W-:-:S04]  /*2c40*/  LOP3.LUT P0, RZ, R2, 0x2, RZ, 0xc0, !PT ;  /* 0x0000000202ff7812 */ /* 0x000fc8000780c0ff */
[----:B------:R-:W-:-:S10]  /*2c50*/  DADD R6, RZ, -R8 ;  /* 0x00000000ff067229 */ /* 0x000fd40000000808 */
[----:B------:R-:W-:Y:S02]  /*2c60*/  FSEL R6, R8, R6, !P0 ;  /* 0x0000000608067208 */ /* 0x000fe40004000000 */
[----:B------:R-:W-:Y:S02]  /*2c70*/  FSEL R7, R9, R7, !P0 ;  /* 0x0000000709077208 */ /* 0x000fe40004000000 */
[----:B------:R-:W-:Y:S02]  /*2c80*/  LEA R9, R0, UR4, 0x2 ;  /* 0x0000000400097c11 */ /* 0x000fe4000f8e10ff */
[----:B------:R-:W0:Y:S01]  /*2c90*/  F2F.F32.F64 R6, R6 ;  /* 0x0000000600067310 */ /* 0x000e220000301000 */
[----:B------:R-:W-:Y:S02]  /*2ca0*/  ISETP.NE.AND P0, PT, R3, RZ, PT ;  /* 0x000000ff0300720c */ /* 0x000fe40003f05270 */
[----:B0-----:R0:W-:Y:S01]  /*2cb0*/  STS [R9], R6 ;  /* 0x0000000609007388 */ /* 0x0011e20000000800 */
[----:B------:R-:W-:Y:S10]  /*2cc0*/  BAR.SYNC.DEFER_BLOCKING 0x0 ;  /* 0x0000000000007b1d */ /* 0x000ff40000010000 */
[----:B------:R-:W-:Y:S05]  /*2cd0*/  @P0 EXIT ;  /* 0x000000000000094d */ /* 0x000fea0003800000 */
[----:B------:R-:W1:Y:S01]  /*2ce0*/  LDC R5, c[0x0][0x388] ;  /* 0x0000e200ff057b82 */ /* 0x000e620000000800 */
[----:B------:R-:W-:Y:S01]  /*2cf0*/  BSSY.RECONVERGENT B2, `(.L_x_14) ;  /* 0x0000091000027945 */ /* 0x000fe20003800200 */
[----:B------:R-:W-:Y:S01]  /*2d00*/  IMAD.MOV.U32 R7, RZ, RZ, RZ ;  /* 0x000000ffff077224 */ /* 0x000fe200078e00ff */
[----:B-1----:R-:W-:-:S04]  /*2d10*/  VIADDMNMX R3, R0, 0x200, R5, PT ;  /* 0x0000020000037846 */ /* 0x002fc80003800105 */
[----:B------:R-:W-:-:S05]  /*2d20*/  VIADDMNMX R3, R4, 0x1, R3, !PT ;  /* 0x0000000104037846 */ /* 0x000fca0007800103 */
[----:B------:R-:W-:Y:S02]  /*2d30*/  IMAD.IADD R2, R4, 0x1, -R3 ;  /* 0x0000000104027824 */ /* 0x000fe400078e0a03 */
[----:B------:R-:W-:Y:S01]  /*2d40*/  IMAD.IADD R4, R3, 0x1, -R4 ;  /* 0x0000000103047824 */ /* 0x000fe200078e0a04 */
[----:B------:R-:W-:Y:S02]  /*2d50*/  I2FP.F32.S32 R3, R5 ;  /* 0x0000000500037245 */ /* 0x000fe40000201400 */
[----:B------:R-:W-:Y:S02]  /*2d60*/  ISETP.GT.U32.AND P0, PT, R2, -0x8, PT ;  /* 0xfffffff80200780c */ /* 0x000fe40003f04070 */
[----:B------:R-:W-:-:S11]  /*2d70*/  LOP3.LUT R14, R4, 0x7, RZ, 0xc0, !PT ;  /* 0x00000007040e7812 */ /* 0x000fd600078ec0ff */
[----:B------:R-:W-:Y:S05]  /*2d80*/  @P0 BRA `(.L_x_15) ;  /* 0x00000008001c0947 */ /* 0x000fea0003800000 */
[----:B------:R-:W-:Y:S01]  /*2d90*/  LOP3.LUT R5, R4, 0xfffffff8, RZ, 0xc0, !PT ;  /* 0xfffffff804057812 */ /* 0x000fe200078ec0ff */
[----:B0-----:R-:W-:Y:S02]  /*2da0*/  VIADD R6, R9, 0x10 ;  /* 0x0000001009067836 */ /* 0x001fe40000000000 */
[----:B------:R-:W-:Y:S02]  /*2db0*/  IMAD.MOV.U32 R7, RZ, RZ, RZ ;  /* 0x000000ffff077224 */ /* 0x000fe400078e00ff */
[----:B------:R-:W-:-:S07]  /*2dc0*/  IMAD.MOV R5, RZ, RZ, -R5 ;  /* 0x000000ffff057224 */ /* 0x000fce00078e0a05 */
.L_x_32:
[----:B------:R-:W0:Y:S01]  /*2dd0*/  LDS R2, [R6+-0x10] ;  /* 0xfffff00006027984 */ /* 0x000e220000000800 */
[----:B------:R-:W1:Y:S01]  /*2de0*/  MUFU.RCP R8, R3 ;  /* 0x0000000300087308 */ /* 0x000e620000001000 */
[----:B------:R-:W-:Y:S01]  /*2df0*/  VIADD R5, R5, 0x8 ;  /* 0x0000000805057836 */ /* 0x000fe20000000000 */
[----:B------:R-:W-:Y:S04]  /*2e00*/  BSSY.RECONVERGENT B3, `(.L_x_16) ;  /* 0x000000c000037945 */ /* 0x000fe80003800200 */
[----:B------:R-:W-:Y:S01]  /*2e10*/  ISETP.NE.AND P2, PT, R5, RZ, PT ;  /* 0x000000ff0500720c */ /* 0x000fe20003f45270 */
[----:B-1----:R-:W-:-:S04]  /*2e20*/  FFMA R9, -R3, R8, 1 ;  /* 0x3f80000003097423 */ /* 0x002fc80000000108 */
[----:B------:R-:W-:Y:S01]  /*2e30*/  FFMA R9, R8, R9, R8 ;  /* 0x0000000908097223 */ /* 0x000fe20000000008 */
[----:B0-----:R-:W0:Y:S03]  /*2e40*/  FCHK P0, R2, R3 ;  /* 0x0000000302007302 */ /* 0x001e260000000000 */
[----:B------:R-:W-:-:S04]  /*2e50*/  FFMA R8, R2, R9, RZ ;  /* 0x0000000902087223 */ /* 0x000fc800000000ff */
[----:B------:R-:W-:-:S04]  /*2e60*/  FFMA R10, -R3, R8, R2 ;  /* 0x00000008030a7223 */ /* 0x000fc80000000102 */
[----:B------:R-:W-:Y:S01]  /*2e70*/  FFMA R8, R9, R10, R8 ;  /* 0x0000000a09087223 */ /* 0x000fe20000000008 */
[----:B0-----:R-:W-:Y:S06]  /*2e80*/  @!P0 BRA `(.L_x_17) ;  /* 0x00000000000c8947 */ /* 0x001fec0003800000 */
[----:B------:R-:W-:-:S07]  /*2e90*/  MOV R8, 0x2eb0 ;  /* 0x00002eb000087802 */ /* 0x000fce0000000f00 */
[----:B------:R-:W-:Y:S05]  /*2ea0*/  CALL.REL.NOINC `($__internal_0_$__cuda_sm3x_div_rn_noftz_f32_slowpath) ;  /* 0x0000000c00f87944 */ /* 0x000fea0003c00000 */
[----:B------:R-:W-:-:S07]  /*2eb0*/  IMAD.MOV.U32 R8, RZ, RZ, R2 ;  /* 0x000000ffff087224 */ /* 0x000fce00078e0002 */
.L_x_17:
[----:B------:R-:W-:Y:S05]  /*2ec0*/  BSYNC.RECONVERGENT B3 ;  /* 0x0000000000037941 */ /* 0x000fea0003800200 */
.L_x_16:
[----:B------:R-:W0:Y:S01]  /*2ed0*/  LDS R12, [R6+-0xc] ;  /* 0xfffff400060c7984 */ /* 0x000e220000000800 */
[----:B------:R-:W1:Y:S01]  /*2ee0*/  MUFU.RCP R2, R3 ;  /* 0x0000000300027308 */ /* 0x000e620000001000 */
[----:B------:R-:W-:Y:S01]  /*2ef0*/  BSSY.RECONVERGENT B3, `(.L_x_18) ;  /* 0x000000d000037945 */ /* 0x000fe20003800200 */
[----:B------:R-:W-:Y:S01]  /*2f00*/  FADD R7, R8, R7 ;  /* 0x0000000708077221 */ /* 0x000fe20000000000 */
[----:B-1----:R-:W-:-:S04]  /*2f10*/  FFMA R9, -R3, R2, 1 ;  /* 0x3f80000003097423 */ /* 0x002fc80000000102 */
[----:B------:R-:W-:Y:S01]  /*2f20*/  FFMA R2, R2, R9, R2 ;  /* 0x0000000902027223 */ /* 0x000fe20000000002 */
[----:B0-----:R-:W0:Y:S03]  /*2f30*/  FCHK P0, R12, R3 ;  /* 0x000000030c007302 */ /* 0x001e260000000000 */
[----:B------:R-:W-:-:S04]  /*2f40*/  FFMA R9, R2, R12, RZ ;  /* 0x0000000c02097223 */ /* 0x000fc800000000ff */
[----:B------:R-:W-:-:S04]  /*2f50*/  FFMA R10, -R3, R9, R12 ;  /* 0x00000009030a7223 */ /* 0x000fc8000000010c */
[----:B------:R-:W-:Y:S01]  /*2f60*/  FFMA R10, R2, R10, R9 ;  /* 0x0000000a020a7223 */ /* 0x000fe20000000009 */
[----:B0-----:R-:W-:Y:S06]  /*2f70*/  @!P0 BRA `(.L_x_19) ;  /* 0x0000000000108947 */ /* 0x001fec0003800000 */
[----:B------:R-:W-:Y:S01]  /*2f80*/  IMAD.MOV.U32 R2, RZ, RZ, R12 ;  /* 0x000000ffff027224 */ /* 0x000fe200078e000c */
[----:B------:R-:W-:-:S07]  /*2f90*/  MOV R8, 0x2fb0 ;  /* 0x00002fb000087802 */ /* 0x000fce0000000f00 */
[----:B------:R-:W-:Y:S05]  /*2fa0*/  CALL.REL.NOINC `($__internal_0_$__cuda_sm3x_div_rn_noftz_f32_slowpath) ;  /* 0x0000000c00b87944 */ /* 0x000fea0003c00000 */
[----:B------:R-:W-:-:S07]  /*2fb0*/  IMAD.MOV.U32 R10, RZ, RZ, R2 ;  /* 0x000000ffff0a7224 */ /* 0x000fce00078e0002 */
.L_x_19:
[----:B------:R-:W-:Y:S05]  /*2fc0*/  BSYNC.RECONVERGENT B3 ;  /* 0x0000000000037941 */ /* 0x000fea0003800200 */
.L_x_18:
        /* <DEDUP_REMOVED lines=15> */
.L_x_21:
[----:B------:R-:W-:Y:S05]  /*30c0*/  BSYNC.RECONVERGENT B3 ;  /* 0x0000000000037941 */ /* 0x000fea0003800200 */
.L_x_20:
        /* <DEDUP_REMOVED lines=15> */
.L_x_23:
[----:B------:R-:W-:Y:S05]  /*31c0*/  BSYNC.RECONVERGENT B3 ;  /* 0x0000000000037941 */ /* 0x000fea0003800200 */
.L_x_22:
[----:B------:R-:W0:Y:S01]  /*31d0*/  LDS R12, [R6] ;  /* 0x00000000060c7984 */ /* 0x000e220000000800 */
        /* <DEDUP_REMOVED lines=14> */
.L_x_25:
[----:B------:R-:W-:Y:S05]  /*32c0*/  BSYNC.RECONVERGENT B3 ;  /* 0x0000000000037941 */ /* 0x000fea0003800200 */
.L_x_24:
[----:B------:R-:W0:Y:S01]  /*32d0*/  LDS R12, [R6+0x4] ;  /* 0x00000400060c7984 */ /* 0x000e220000000800 */
        /* <DEDUP_REMOVED lines=14> */
.L_x_27:
[----:B------:R-:W-:Y:S05]  /*33c0*/  BSYNC.RECONVERGENT B3 ;  /* 0x0000000000037941 */ /* 0x000fea0003800200 */
.L_x_26:
        /* <DEDUP_REMOVED lines=15> */
.L_x_29:
[----:B------:R-:W-:Y:S05]  /*34c0*/  BSYNC.RECONVERGENT B3 ;  /* 0x0000000000037941 */ /* 0x000fea0003800200 */
.L_x_28:
        /* <DEDUP_REMOVED lines=14> */
.L_x_31:
[----:B------:R-:W-:Y:S05]  /*35b0*/  BSYNC.RECONVERGENT B3 ;  /* 0x0000000000037941 */ /* 0x000fea0003800200 */
.L_x_30:
[----:B------:R-:W-:Y:S01]  /*35c0*/  FADD R7, R7, R2 ;  /* 0x0000000207077221 */ /* 0x000fe20000000000 */
[----:B------:R-:W-:Y:S02]  /*35d0*/  VIADD R0, R0, 0x8 ;  /* 0x0000000800007836 */ /* 0x000fe40000000000 */
[----:B------:R-:W-:Y:S01]  /*35e0*/  VIADD R6, R6, 0x20 ;  /* 0x0000002006067836 */ /* 0x000fe20000000000 */
[----:B------:R-:W-:Y:S06]  /*35f0*/  @P2 BRA `(.L_x_32) ;  /* 0xfffffff400f42947 */ /* 0x000fec000383ffff */
.L_x_15:
[----:B------:R-:W-:Y:S05]  /*3600*/  BSYNC.RECONVERGENT B2 ;  /* 0x0000000000027941 */ /* 0x000fea0003800200 */
.L_x_14:
[----:B------:R-:W-:Y:S01]  /*3610*/  ISETP.NE.AND P0, PT, R14, RZ, PT ;  /* 0x000000ff0e00720c */ /* 0x000fe20003f05270 */
[----:B------:R-:W-:-:S12]  /*3620*/  BSSY.RECONVERGENT B2, `(.L_x_33) ;  /* 0x0000083000027945 */ /* 0x000fd80003800200 */
[----:B------:R-:W-:Y:S05]  /*3630*/  @!P0 BRA `(.L_x_34) ;  /* 0x0000000800048947 */ /* 0x000fea0003800000 */
[----:B------:R-:W-:Y:S01]  /*3640*/  ISETP.GE.U32.AND P0, PT, R14, 0x4, PT ;  /* 0x000000040e00780c */ /* 0x000fe20003f06070 */
[----:B------:R-:W-:Y:S01]  /*3650*/  BSSY.RECONVERGENT B3, `(.L_x_35) ;  /* 0x0000045000037945 */ /* 0x000fe20003800200 */
[----:B------:R-:W-:-:S11]  /*3660*/  LOP3.LUT R14, R4, 0x3, RZ, 0xc0, !PT ;  /* 0x00000003040e7812 */ /* 0x000fd600078ec0ff */
[----:B------:R-:W-:Y:S05]  /*3670*/  @!P0 BRA `(.L_x_36) ;  /* 0x0000000400088947 */ /* 0x000fea0003800000 */
[----:B------:R-:W-:Y:S01]  /*3680*/  LEA R5, R0, UR4, 0x2 ;  /* 0x0000000400057c11 */ /* 0x000fe2000f8e10ff */
[----:B------:R-:W0:Y:S01]  /*3690*/  MUFU.RCP R2, R3 ;  /* 0x0000000300027308 */ /* 0x000e220000001000 */
[----:B------:R-:W-:Y:S03]  /*36a0*/  BSSY.RECONVERGENT B4, `(.L_x_37) ;  /* 0x000000d000047945 */ /* 0x000fe60003800200 */
[----:B------:R-:W1:Y:S01]  /*36b0*/  LDS R8, [R5] ;  /* 0x0000000005087984 */ /* 0x000e620000000800 */
[----:B0-----:R-:W-:-:S04]  /*36c0*/  FFMA R9, -R3, R2, 1 ;  /* 0x3f80000003097423 */ /* 0x001fc80000000102 */
[----:B------:R-:W-:Y:S01]  /*36d0*/  FFMA R2, R2, R9, R2 ;  /* 0x0000000902027223 */ /* 0x000fe20000000002 */
[----:B-1----:R-:W0:Y:S03]  /*36e0*/  FCHK P0, R8, R3 ;  /* 0x0000000308007302 */ /* 0x002e260000000000 */
        /* <DEDUP_REMOVED lines=8> */
.L_x_38:
[----:B------:R-:W-:Y:S05]  /*3770*/  BSYNC.RECONVERGENT B4 ;  /* 0x0000000000047941 */ /* 0x000fea0003800200 */
.L_x_37:
        /* <DEDUP_REMOVED lines=15> */
.L_x_40:
[----:B------:R-:W-:Y:S05]  /*3870*/  BSYNC.RECONVERGENT B4 ;  /* 0x0000000000047941 */ /* 0x000fea0003800200 */
.L_x_39:
        /* <DEDUP_REMOVED lines=15> */
.L_x_42:
[----:B------:R-:W-:Y:S05]  /*3970*/  BSYNC.RECONVERGENT B4 ;  /* 0x0000000000047941 */ /* 0x000fea0003800200 */
.L_x_41:
        /* <DEDUP_REMOVED lines=15> */
.L_x_44:
[----:B------:R-:W-:Y:S05]  /*3a70*/  BSYNC.RECONVERGENT B4 ;  /* 0x0000000000047941 */ /* 0x000fea0003800200 */
.L_x_43:
[----:B------:R-:W-:Y:S01]  /*3a80*/  FADD R7, R6, R7 ;  /* 0x0000000706077221 */ /* 0x000fe20000000000 */
[----:B------:R-:W-:-:S07]  /*3a90*/  VIADD R0, R0, 0x4 ;  /* 0x0000000400007836 */ /* 0x000fce0000000000 */
.L_x_36:
[----:B------:R-:W-:Y:S05]  /*3aa0*/  BSYNC.RECONVERGENT B3 ;  /* 0x0000000000037941 */ /* 0x000fea0003800200 */
.L_x_35:
[----:B------:R-:W-:-:S13]  /*3ab0*/  ISETP.NE.AND P0, PT, R14, RZ, PT ;  /* 0x000000ff0e00720c */ /* 0x000fda0003f05270 */
[----:B------:R-:W-:Y:S05]  /*3ac0*/  @!P0 BRA `(.L_x_34) ;  /* 0x0000000000e08947 */ /* 0x000fea0003800000 */
[----:B------:R-:W-:Y:S01]  /*3ad0*/  ISETP.NE.AND P0, PT, R14, 0x1, PT ;  /* 0x000000010e00780c */ /* 0x000fe20003f05270 */
[----:B------:R-:W-:-:S12]  /*3ae0*/  BSSY.RECONVERGENT B3, `(.L_x_45) ;  /* 0x0000023000037945 */ /* 0x000fd80003800200 */
        /* <DEDUP_REMOVED lines=16> */
.L_x_48:
[----:B------:R-:W-:Y:S05]  /*3bf0*/  BSYNC.RECONVERGENT B4 ;  /* 0x0000000000047941 */ /* 0x000fea0003800200 */
.L_x_47:
        /* <DEDUP_REMOVED lines=14> */
.L_x_50:
[----:B------:R-:W-:Y:S05]  /*3ce0*/  BSYNC.RECONVERGENT B4 ;  /* 0x0000000000047941 */ /* 0x000fea0003800200 */
.L_x_49:
[----:B------:R-:W-:Y:S01]  /*3cf0*/  FADD R7, R7, R2 ;  /* 0x0000000207077221 */ /* 0x000fe20000000000 */
[----:B------:R-:W-:-:S07]  /*3d00*/  VIADD R0, R0, 0x2 ;  /* 0x0000000200007836 */ /* 0x000fce0000000000 */
.L_x_46:
[----:B------:R-:W-:Y:S05]  /*3d10*/  BSYNC.RECONVERGENT B3 ;  /* 0x0000000000037941 */ /* 0x000fea0003800200 */
.L_x_45:
[----:B------:R-:W-:-:S04]  /*3d20*/  LOP3.LUT R4, R4, 0x1, RZ, 0xc0, !PT ;  /* 0x0000000104047812 */ /* 0x000fc800078ec0ff */
[----:B------:R-:W-:-:S13]  /*3d30*/  ISETP.NE.U32.AND P0, PT, R4, 0x1, PT ;  /* 0x000000010400780c */ /* 0x000fda0003f05070 */
[----:B------:R-:W-:Y:S05]  /*3d40*/  @P0 BRA `(.L_x_34) ;  /* 0x0000000000400947 */ /* 0x000fea0003800000 */
[----:B------:R-:W-:Y:S01]  /*3d50*/  LEA R2, R0, UR4, 0x2 ;  /* 0x0000000400027c11 */ /* 0x000fe2000f8e10ff */
[----:B------:R-:W-:Y:S01]  /*3d60*/  BSSY.RECONVERGENT B3, `(.L_x_51) ;  /* 0x000000d000037945 */ /* 0x000fe20003800200 */
[----:B------:R-:W1:Y:S04]  /*3d70*/  MUFU.RCP R0, R3 ;  /* 0x0000000300007308 */ /* 0x000e680000001000 */
[----:B------:R-:W2:Y:S01]  /*3d80*/  LDS R2, [R2] ;  /* 0x0000000002027984 */ /* 0x000ea20000000800 */
[----:B-1----:R-:W-:-:S04]  /*3d90*/  FFMA R5, -R3, R0, 1 ;  /* 0x3f80000003057423 */ /* 0x002fc80000000100 */
[----:B------:R-:W-:Y:S01]  /*3da0*/  FFMA R0, R0, R5, R0 ;  /* 0x0000000500007223 */ /* 0x000fe20000000000 */
[----:B--2---:R-:W1:Y:S03]  /*3db0*/  FCHK P0, R2, R3 ;  /* 0x0000000302007302 */ /* 0x004e660000000000 */
[----:B------:R-:W-:-:S04]  /*3dc0*/  FFMA R4, R0, R2, RZ ;  /* 0x0000000200047223 */ /* 0x000fc800000000ff */
[----:B------:R-:W-:-:S04]  /*3dd0*/  FFMA R5, -R3, R4, R2 ;  /* 0x0000000403057223 */ /* 0x000fc80000000102 */
[----:B------:R-:W-:Y:S01]  /*3de0*/  FFMA R0, R0, R5, R4 ;  /* 0x0000000500007223 */ /* 0x000fe20000000004 */
[----:B-1----:R-:W-:Y:S06]  /*3df0*/  @!P0 BRA `(.L_x_52) ;  /* 0x00000000000c8947 */ /* 0x002fec0003800000 */
[----:B------:R-:W-:-:S07]  /*3e00*/  MOV R8, 0x3e20 ;  /* 0x00003e2000087802 */ /* 0x000fce0000000f00 */
[----:B0-----:R-:W-:Y:S05]  /*3e10*/  CALL.REL.NOINC `($__internal_0_$__cuda_sm3x_div_rn_noftz_f32_slowpath) ;  /* 0x00000000001c7944 */ /* 0x001fea0003c00000 */
[----:B------:R-:W-:-:S07]  /*3e20*/  IMAD.MOV.U32 R0, RZ, RZ, R2 ;  /* 0x000000ffff007224 */ /* 0x000fce00078e0002 */
.L_x_52:
[----:B------:R-:W-:Y:S05]  /*3e30*/  BSYNC.RECONVERGENT B3 ;  /* 0x0000000000037941 */ /* 0x000fea0003800200 */
.L_x_51:
[----:B------:R-:W-:-:S07]  /*3e40*/  FADD R7, R7, R0 ;  /* 0x0000000007077221 */ /* 0x000fce0000000000 */
.L_x_34:
[----:B------:R-:W-:Y:S05]  /*3e50*/  BSYNC.RECONVERGENT B2 ;  /* 0x0000000000027941 */ /* 0x000fea0003800200 */
.L_x_33:
[----:B------:R-:W1:Y:S02]  /*3e60*/  LDC.64 R2, c[0x0][0x380] ;  /* 0x0000e000ff027b82 */ /* 0x000e640000000a00 */
[----:B-1----:R-:W-:Y:S01]  /*3e70*/  REDG.E.ADD.F32.FTZ.RN.STRONG.GPU desc[UR6][R2.64], R7 ;  /* 0x00000007020079a6 */ /* 0x002fe2000c12f306 */
[----:B------:R-:W-:Y:S05]  /*3e80*/  EXIT ;  /* 0x000000000000794d */ /* 0x000fea0003800000 */
        .weak           $__internal_0_$__cuda_sm3x_div_rn_noftz_f32_slowpath
        .type           $__internal_0_$__cuda_sm3x_div_rn_noftz_f32_slowpath,@function
        .size           $__internal_0_$__cuda_sm3x_div_rn_noftz_f32_slowpath,($_Z6markovPfi$__internal_trig_reduction_slowpathd - $__internal_0_$__cuda_sm3x_div_rn_noftz_f32_slowpath)
$__internal_0_$__cuda_sm3x_div_rn_noftz_f32_slowpath:
[--C-:B------:R-:W-:Y:S01]  /*3e90*/  SHF.R.U32.HI R9, RZ, 0x17, R3.reuse ;  /* 0x00000017ff097819 */ /* 0x100fe20000011603 */
[----:B------:R-:W-:Y:S01]  /*3ea0*/  BSSY.RECONVERGENT B0, `(.L_x_53) ;  /* 0x0000063000007945 */ /* 0x000fe20003800200 */
[----:B------:R-:W-:Y:S01]  /*3eb0*/  SHF.R.U32.HI R12, RZ, 0x17, R2 ;  /* 0x00000017ff0c7819 */ /* 0x000fe20000011602 */
[----:B------:R-:W-:Y:S01]  /*3ec0*/  IMAD.MOV.U32 R11, RZ, RZ, R3 ;  /* 0x000000ffff0b7224 */ /* 0x000fe200078e0003 */
[----:B------:R-:W-:Y:S02]  /*3ed0*/  LOP3.LUT R9, R9, 0xff, RZ, 0xc0, !PT ;  /* 0x000000ff09097812 */ /* 0x000fe400078ec0ff */
[----:B------:R-:W-:-:S03]  /*3ee0*/  LOP3.LUT R12, R12, 0xff, RZ, 0xc0, !PT ;  /* 0x000000ff0c0c7812 */ /* 0x000fc600078ec0ff */
[----:B------:R-:W-:Y:S02]  /*3ef0*/  VIADD R13, R9, 0xffffffff ;  /* 0xffffffff090d7836 */ /* 0x000fe40000000000 */
[----:B------:R-:W-:-:S03]  /*3f00*/  VIADD R15, R12, 0xffffffff ;  /* 0xffffffff0c0f7836 */ /* 0x000fc60000000000 */
[----:B------:R-:W-:-:S04]  /*3f10*/  ISETP.GT.U32.AND P0, PT, R13, 0xfd, PT ;  /* 0x000000fd0d00780c */ /* 0x000fc80003f04070 */
[----:B------:R-:W-:-:S13]  /*3f20*/  ISETP.GT.U32.OR P0, PT, R15, 0xfd, P0 ;  /* 0x000000fd0f00780c */ /* 0x000fda0000704470 */
[----:B------:R-:W-:Y:S01]  /*3f30*/  @!P0 IMAD.MOV.U32 R10, RZ, RZ, RZ ;  /* 0x000000ffff0a8224 */ /* 0x000fe200078e00ff */
[----:B------:R-:W-:Y:S06]  /*3f40*/  @!P0 BRA `(.L_x_54) ;  /* 0x00000000005c8947 */ /* 0x000fec0003800000 */
[----:B------:R-:W-:Y:S02]  /*3f50*/  FSETP.GTU.FTZ.AND P0, PT, |R2|, +INF , PT ;  /* 0x7f8000000200780b */ /* 0x000fe40003f1c200 */
[----:B------:R-:W-:-:S04]  /*3f60*/  FSETP.GTU.FTZ.AND P1, PT, |R3|, +INF , PT ;  /* 0x7f8000000300780b */ /* 0x000fc80003f3c200 */
[----:B------:R-:W-:-:S13]  /*3f70*/  PLOP3.LUT P0, PT, P0, P1, PT, 0xf8, 0x8f ;  /* 0x00000000008f781c */ /* 0x000fda0000703f70 */
[----:B------:R-:W-:Y:S05]  /*3f80*/  @P0 BRA `(.L_x_55) ;  /* 0x00000004004c0947 */ /* 0x000fea0003800000 */
[----:B------:R-:W-:-:S13]  /*3f90*/  LOP3.LUT P0, RZ, R11, 0x7fffffff, R2, 0xc8, !PT ;  /* 0x7fffffff0bff7812 */ /* 0x000fda000780c802 */
[----:B------:R-:W-:Y:S05]  /*3fa0*/  @!P0 BRA `(.L_x_56) ;  /* 0x00000004003c8947 */ /* 0x000fea0003800000 */
[C---:B------:R-:W-:Y:S02]  /*3fb0*/  FSETP.NEU.FTZ.AND P0, PT, |R2|.reuse, +INF , PT ;  /* 0x7f8000000200780b */ /* 0x040fe40003f1d200 */
[----:B------:R-:W-:Y:S02]  /*3fc0*/  FSETP.NEU.FTZ.AND P3, PT, |R3|, +INF , PT ;  /* 0x7f8000000300780b */ /* 0x000fe40003f7d200 */
[----:B------:R-:W-:-:S11]  /*3fd0*/  FSETP.NEU.FTZ.AND P1, PT, |R2|, +INF , PT ;  /* 0x7f8000000200780b */ /* 0x000fd60003f3d200 */
[----:B------:R-:W-:Y:S05]  /*3fe0*/  @!P3 BRA !P0, `(.L_x_56) ;  /* 0x00000004002cb947 */ /* 0x000fea0004000000 */
[----:B------:R-:W-:-:S04]  /*3ff0*/  LOP3.LUT P0, RZ, R2, 0x7fffffff, RZ, 0xc0, !PT ;  /* 0x7fffffff02ff7812 */ /* 0x000fc8000780c0ff */
[----:B------:R-:W-:-:S13]  /*4000*/  PLOP3.LUT P0, PT, P3, P0, PT, 0x2f, 0xf2 ;  /* 0x0000000000f2781c */ /* 0x000fda0001f00577 */
[----:B------:R-:W-:Y:S05]  /*4010*/  @P0 BRA `(.L_x_57) ;  /* 0x0000000400180947 */ /* 0x000fea0003800000 */
[----:B------:R-:W-:-:S04]  /*4020*/  LOP3.LUT P0, RZ, R11, 0x7fffffff, RZ, 0xc0, !PT ;  /* 0x7fffffff0bff7812 */ /* 0x000fc8000780c0ff */
[----:B------:R-:W-:-:S13]  /*4030*/  PLOP3.LUT P0, PT, P1, P0, PT, 0x2f, 0xf2 ;  /* 0x0000000000f2781c */ /* 0x000fda0000f00577 */
[----:B------:R-:W-:Y:S05]  /*4040*/  @P0 BRA `(.L_x_58) ;  /* 0x0000000400000947 */ /* 0x000fea0003800000 */
[----:B------:R-:W-:Y:S02]  /*4050*/  ISETP.GE.AND P0, PT, R15, RZ, PT ;  /* 0x000000ff0f00720c */ /* 0x000fe40003f06270 */
[----:B------:R-:W-:-:S11]  /*4060*/  ISETP.GE.AND P1, PT, R13, RZ, PT ;  /* 0x000000ff0d00720c */ /* 0x000fd60003f26270 */
[----:B------:R-:W-:Y:S02]  /*4070*/  @P0 IMAD.MOV.U32 R10, RZ, RZ, RZ ;  /* 0x000000ffff0a0224 */ /* 0x000fe400078e00ff */
[----:B------:R-:W-:Y:S01]  /*4080*/  @!P0 FFMA R2, R2, 1.84467440737095516160e+19, RZ ;  /* 0x5f80000002028823 */ /* 0x000fe200000000ff */
[----:B------:R-:W-:Y:S02]  /*4090*/  @!P0 IMAD.MOV.U32 R10, RZ, RZ, -0x40 ;  /* 0xffffffc0ff0a8424 */ /* 0x000fe400078e00ff */
[----:B------:R-:W-:Y:S02]  /*40a0*/  @!P1 FFMA R11, R3, 1.84467440737095516160e+19, RZ ;  /* 0x5f800000030b9823 */ /* 0x000fe400000000ff */
[----:B------:R-:W-:-:S07]  /*40b0*/  @!P1 VIADD R10, R10, 0x40 ;  /* 0x000000400a0a9836 */ /* 0x000fce0000000000 */
.L_x_54:
[----:B------:R-:W-:Y:S01]  /*40c0*/  LEA R16, R9, 0xc0800000, 0x17 ;  /* 0xc080000009107811 */ /* 0x000fe200078eb8ff */
[----:B------:R-:W-:Y:S01]  /*40d0*/  VIADD R12, R12, 0xffffff81 ;  /* 0xffffff810c0c7836 */ /* 0x000fe20000000000 */
[----:B------:R-:W-:Y:S03]  /*40e0*/  BSSY.RECONVERGENT B1, `(.L_x_59) ;  /* 0x0000035000017945 */ /* 0x000fe60003800200 */
[----:B------:R-:W-:Y:S02]  /*40f0*/  IMAD.IADD R17, R11, 0x1, -R16 ;  /* 0x000000010b117824 */ /* 0x000fe400078e0a10 */
[----:B------:R-:W-:Y:S02]  /*4100*/  IMAD R2, R12, -0x800000, R2 ;  /* 0xff8000000c027824 */ /* 0x000fe400078e0202 */
[----:B------:R-:W0:Y:S01]  /*4110*/  MUFU.RCP R16, R17 ;  /* 0x0000001100107308 */ /* 0x000e220000001000 */
[----:B------:R-:W-:-:S04]  /*4120*/  FADD.FTZ R11, -R17, -RZ ;  /* 0x800000ff110b7221 */ /* 0x000fc80000010100 */
[----:B0-----:R-:W-:-:S04]  /*4130*/  FFMA R13, R16, R11, 1 ;  /* 0x3f800000100d7423 */ /* 0x001fc8000000000b */
[----:B------:R-:W-:-:S04]  /*4140*/  FFMA R13, R16, R13, R16 ;  /* 0x0000000d100d7223 */ /* 0x000fc80000000010 */
[----:B------:R-:W-:-:S04]  /*4150*/  FFMA R16, R2, R13, RZ ;  /* 0x0000000d02107223 */ /* 0x000fc800000000ff */
[----:B------:R-:W-:-:S04]  /*4160*/  FFMA R15, R11, R16, R2 ;  /* 0x000000100b0f7223 */ /* 0x000fc80000000002 */
[----:B------:R-:W-:Y:S01]  /*4170*/  FFMA R16, R13, R15, R16 ;  /* 0x0000000f0d107223 */ /* 0x000fe20000000010 */
[----:B------:R-:W-:-:S03]  /*4180*/  IADD3 R15, PT, PT, R12, 0x7f, -R9 ;  /* 0x0000007f0c0f7810 */ /* 0x000fc60007ffe809 */
[----:B------:R-:W-:Y:S02]  /*4190*/  FFMA R11, R11, R16, R2 ;  /* 0x000000100b0b7223 */ /* 0x000fe40000000002 */
[----:B------:R-:W-:Y:S02]  /*41a0*/  IMAD.IADD R15, R15, 0x1, R10 ;  /* 0x000000010f0f7824 */ /* 0x000fe400078e020a */
[----:B------:R-:W-:-:S05]  /*41b0*/  FFMA R2, R13, R11, R16 ;  /* 0x0000000b0d027223 */ /* 0x000fca0000000010 */
[----:B------:R-:W-:-:S04]  /*41c0*/  SHF.R.U32.HI R9, RZ, 0x17, R2 ;  /* 0x00000017ff097819 */ /* 0x000fc80000011602 */
[----:B------:R-:W-:-:S05]  /*41d0*/  LOP3.LUT R10, R9, 0xff, RZ, 0xc0, !PT ;  /* 0x000000ff090a7812 */ /* 0x000fca00078ec0ff */
[----:B------:R-:W-:-:S04]  /*41e0*/  IMAD.IADD R9, R10, 0x1, R15 ;  /* 0x000000010a097824 */ /* 0x000fc800078e020f */
[----:B------:R-:W-:-:S05]  /*41f0*/  VIADD R10, R9, 0xffffffff ;  /* 0xffffffff090a7836 */ /* 0x000fca0000000000 */
[----:B------:R-:W-:-:S13]  /*4200*/  ISETP.GE.U32.AND P0, PT, R10, 0xfe, PT ;  /* 0x000000fe0a00780c */ /* 0x000fda0003f06070 */
[----:B------:R-:W-:Y:S05]  /*4210*/  @!P0 BRA `(.L_x_60) ;  /* 0x0000000000808947 */ /* 0x000fea0003800000 */
[----:B------:R-:W-:-:S13]  /*4220*/  ISETP.GT.AND P0, PT, R9, 0xfe, PT ;  /* 0x000000fe0900780c */ /* 0x000fda0003f04270 */
[----:B------:R-:W-:Y:S05]  /*4230*/  @P0 BRA `(.L_x_61) ;  /* 0x00000000006c0947 */ /* 0x000fea0003800000 */
[----:B------:R-:W-:-:S13]  /*4240*/  ISETP.GE.AND P0, PT, R9, 0x1, PT ;  /* 0x000000010900780c */ /* 0x000fda0003f06270 */
[----:B------:R-:W-:Y:S05]  /*4250*/  @P0 BRA `(.L_x_62) ;  /* 0x0000000000740947 */ /* 0x000fea0003800000 */
[----:B------:R-:W-:Y:S02]  /*4260*/  ISETP.GE.AND P0, PT, R9, -0x18, PT ;  /* 0xffffffe80900780c */ /* 0x000fe40003f06270 */
[----:B------:R-:W-:-:S11]  /*4270*/  LOP3.LUT R2, R2, 0x80000000, RZ, 0xc0, !PT ;  /* 0x8000000002027812 */ /* 0x000fd600078ec0ff */
[----:B------:R-:W-:Y:S05]  /*4280*/  @!P0 BRA `(.L_x_62) ;  /* 0x0000000000688947 */ /* 0x000fea0003800000 */
[CCC-:B------:R-:W-:Y:S01]  /*4290*/  FFMA.RZ R10, R13.reuse, R11.reuse, R16.reuse ;  /* 0x0000000b0d0a7223 */ /* 0x1c0fe2000000c010 */
[CCC-:B------:R-:W-:Y:S01]  /*42a0*/  FFMA.RP R12, R13.reuse, R11.reuse, R16.reuse ;  /* 0x0000000b0d0c7223 */ /* 0x1c0fe20000008010 */
[----:B------:R-:W-:Y:S01]  /*42b0*/  FFMA.RM R11, R13, R11, R16 ;  /* 0x0000000b0d0b7223 */ /* 0x000fe20000004010 */
[C---:B------:R-:W-:Y:S01]  /*42c0*/  VIADD R13, R9.reuse, 0x20 ;  /* 0x00000020090d7836 */ /* 0x040fe20000000000 */
[C---:B------:R-:W-:Y:S02]  /*42d0*/  ISETP.NE.AND P3, PT, R9.reuse, RZ, PT ;  /* 0x000000ff0900720c */ /* 0x040fe40003f65270 */
[----:B------:R-:W-:Y:S02]  /*42e0*/  LOP3.LUT R10, R10, 0x7fffff, RZ, 0xc0, !PT ;  /* 0x007fffff0a0a7812 */ /* 0x000fe400078ec0ff */
[----:B------:R-:W-:Y:S01]  /*42f0*/  ISETP.NE.AND P1, PT, R9, RZ, PT ;  /* 0x000000ff0900720c */ /* 0x000fe20003f25270 */
[----:B------:R-:W-:Y:S01]  /*4300*/  IMAD.MOV R9, RZ, RZ, -R9 ;  /* 0x000000ffff097224 */ /* 0x000fe200078e0a09 */
[----:B------:R-:W-:-:S02]  /*4310*/  LOP3.LUT R10, R10, 0x800000, RZ, 0xfc, !PT ;  /* 0x008000000a0a7812 */ /* 0x000fc400078efcff */
[----:B------:R-:W-:Y:S02]  /*4320*/  FSETP.NEU.FTZ.AND P0, PT, R12, R11, PT ;  /* 0x0000000b0c00720b */ /* 0x000fe40003f1d000 */
[----:B------:R-:W-:Y:S02]  /*4330*/  SHF.L.U32 R13, R10, R13, RZ ;  /* 0x0000000d0a0d7219 */ /* 0x000fe400000006ff */
[----:B------:R-:W-:Y:S02]  /*4340*/  SEL R9, R9, RZ, P3 ;  /* 0x000000ff09097207 */ /* 0x000fe40001800000 */
[----:B------:R-:W-:Y:S02]  /*4350*/  ISETP.NE.AND P1, PT, R13, RZ, P1 ;  /* 0x000000ff0d00720c */ /* 0x000fe40000f25270 */
[----:B------:R-:W-:Y:S02]  /*4360*/  SHF.R.U32.HI R9, RZ, R9, R10 ;  /* 0x00000009ff097219 */ /* 0x000fe4000001160a */
[----:B------:R-:W-:-:S02]  /*4370*/  PLOP3.LUT P0, PT, P0, P1, PT, 0xf8, 0x8f ;  /* 0x00000000008f781c */ /* 0x000fc40000703f70 */
[----:B------:R-:W-:Y:S02]  /*4380*/  SHF.R.U32.HI R11, RZ, 0x1, R9 ;  /* 0x00000001ff0b7819 */ /* 0x000fe40000011609 */
[----:B------:R-:W-:-:S04]  /*4390*/  SEL R10, RZ, 0x1, !P0 ;  /* 0x00000001ff0a7807 */ /* 0x000fc80004000000 */
[----:B------:R-:W-:-:S04]  /*43a0*/  LOP3.LUT R10, R10, 0x1, R11, 0xf8, !PT ;  /* 0x000000010a0a7812 */ /* 0x000fc800078ef80b */
[----:B------:R-:W-:-:S05]  /*43b0*/  LOP3.LUT R10, R10, R9, RZ, 0xc0, !PT ;  /* 0x000000090a0a7212 */ /* 0x000fca00078ec0ff */
[----:B------:R-:W-:-:S05]  /*43c0*/  IMAD.IADD R11, R11, 0x1, R10 ;  /* 0x000000010b0b7824 */ /* 0x000fca00078e020a */
[----:B------:R-:W-:Y:S01]  /*43d0*/  LOP3.LUT R2, R11, R2, RZ, 0xfc, !PT ;  /* 0x000000020b027212 */ /* 0x000fe200078efcff */
[----:B------:R-:W-:Y:S06]  /*43e0*/  BRA `(.L_x_62) ;  /* 0x0000000000107947 */ /* 0x000fec0003800000 */
.L_x_61:
[----:B------:R-:W-:-:S04]  /*43f0*/  LOP3.LUT R2, R2, 0x80000000, RZ, 0xc0, !PT ;  /* 0x8000000002027812 */ /* 0x000fc800078ec0ff */
[----:B------:R-:W-:Y:S01]  /*4400*/  LOP3.LUT R2, R2, 0x7f800000, RZ, 0xfc, !PT ;  /* 0x7f80000002027812 */ /* 0x000fe200078efcff */
[----:B------:R-:W-:Y:S06]  /*4410*/  BRA `(.L_x_62) ;  /* 0x0000000000047947 */ /* 0x000fec0003800000 */
.L_x_60:
[----:B------:R-:W-:-:S07]  /*4420*/  IMAD R2, R15, 0x800000, R2 ;  /* 0x008000000f027824 */ /* 0x000fce00078e0202 */
.L_x_62:
[----:B------:R-:W-:Y:S05]  /*4430*/  BSYNC.RECONVERGENT B1 ;  /* 0x0000000000017941 */ /* 0x000fea0003800200 */
.L_x_59:
[----:B------:R-:W-:Y:S05]  /*4440*/  BRA `(.L_x_63) ;  /* 0x0000000000207947 */ /* 0x000fea0003800000 */
.L_x_58:
[----:B------:R-:W-:-:S04]  /*4450*/  LOP3.LUT R2, R11, 0x80000000, R2, 0x48, !PT ;  /* 0x800000000b027812 */ /* 0x000fc800078e4802 */
[----:B------:R-:W-:Y:S01]  /*4460*/  LOP3.LUT R2, R2, 0x7f800000, RZ, 0xfc, !PT ;  /* 0x7f80000002027812 */ /* 0x000fe200078efcff */
[----:B------:R-:W-:Y:S06]  /*4470*/  BRA `(.L_x_63) ;  /* 0x0000000000147947 */ /* 0x000fec0003800000 */
.L_x_57:
[----:B------:R-:W-:Y:S01]  /*4480*/  LOP3.LUT R2, R11, 0x80000000, R2, 0x48, !PT ;  /* 0x800000000b027812 */ /* 0x000fe200078e4802 */
[----:B------:R-:W-:Y:S06]  /*4490*/  BRA `(.L_x_63) ;  /* 0x00000000000c7947 */ /* 0x000fec0003800000 */
.L_x_56:
[----:B------:R-:W0:Y:S01]  /*44a0*/  MUFU.RSQ R2, -QNAN ;  /* 0xffc0000000027908 */ /* 0x000e220000001400 */
[----:B------:R-:W-:Y:S05]  /*44b0*/  BRA `(.L_x_63) ;  /* 0x0000000000047947 */ /* 0x000fea0003800000 */
.L_x_55:
[----:B------:R-:W-:-:S07]  /*44c0*/  FADD.FTZ R2, R2, R3 ;  /* 0x0000000302027221 */ /* 0x000fce0000010000 */
.L_x_63:
[----:B------:R-:W-:Y:S05]  /*44d0*/  BSYNC.RECONVERGENT B0 ;  /* 0x0000000000007941 */ /* 0x000fea0003800200 */
.L_x_53:
[----:B------:R-:W-:-:S04]  /*44e0*/  IMAD.MOV.U32 R9, RZ, RZ, 0x0 ;  /* 0x00000000ff097424 */ /* 0x000fc800078e00ff */
[----:B0-----:R-:W-:Y:S05]  /*44f0*/  RET.REL.NODEC R8 `(_Z6markovPfi) ;  /* 0xffffffb808c07950 */ /* 0x001fea0003c3ffff */
        .type           $_Z6markovPfi$__internal_trig_reduction_slowpathd,@function
        .size           $_Z6markovPfi$__internal_trig_reduction_slowpathd,(.L_x_97 - $_Z6markovPfi$__internal_trig_reduction_slowpathd)
$_Z6markovPfi$__internal_trig_reduction_slowpathd:
[--C-:B------:R-:W-:Y:S01]  /*4500*/  SHF.R.U32.HI R5, RZ, 0x14, R15.reuse ;  /* 0x00000014ff057819 */ /* 0x100fe2000001160f */
[----:B------:R-:W-:Y:S02]  /*4510*/  IMAD.MOV.U32 R10, RZ, RZ, R14 ;  /* 0x000000ffff0a7224 */ /* 0x000fe400078e000e */
[----:B------:R-:W-:Y:S01]  /*4520*/  IMAD.MOV.U32 R11, RZ, RZ, R15 ;  /* 0x000000ffff0b7224 */ /* 0x000fe200078e000f */
[----:B------:R-:W-:Y:S01]  /*4530*/  LOP3.LUT R7, R5, 0x7ff, RZ, 0xc0, !PT ;  /* 0x000007ff05077812 */ /* 0x000fe200078ec0ff */
[----:B------:R-:W-:-:S03]  /*4540*/  IMAD.MOV.U32 R6, RZ, RZ, RZ ;  /* 0x000000ffff067224 */ /* 0x000fc600078e00ff */
[----:B------:R-:W-:-:S13]  /*4550*/  ISETP.NE.AND P0, PT, R7, 0x7ff, PT ;  /* 0x000007ff0700780c */ /* 0x000fda0003f05270 */
[----:B------:R-:W-:Y:S05]  /*4560*/  @!P0 BRA `(.L_x_64) ;  /* 0x0000000800508947 */ /* 0x000fea0003800000 */
[----:B------:R-:W-:Y:S01]  /*4570*/  VIADD R7, R7, 0xfffffc00 ;  /* 0xfffffc0007077836 */ /* 0x000fe20000000000 */
[----:B------:R-:W-:Y:S01]  /*4580*/  BSSY.RECONVERGENT B2, `(.L_x_65) ;  /* 0x0000031000027945 */ /* 0x000fe20003800200 */
[----:B------:R-:W-:Y:S01]  /*4590*/  IMAD.MOV.U32 R9, RZ, RZ, R15 ;  /* 0x000000ffff097224 */ /* 0x000fe200078e000f */
[----:B------:R-:W-:Y:S01]  /*45a0*/  CS2R R14, SRZ ;  /* 0x00000000000e7805 */ /* 0x000fe2000001ff00 */
[----:B------:R-:W-:Y:S01]  /*45b0*/  VIADD R8, R1, 0x30 ;  /* 0x0000003001087836 */ /* 0x000fe20000000000 */
[----:B------:R-:W-:Y:S02]  /*45c0*/  SHF.R.U32.HI R6, RZ, 0x6, R7 ;  /* 0x00000006ff067819 */ /* 0x000fe40000011607 */
[----:B------:R-:W-:Y:S02]  /*45d0*/  ISETP.GE.U32.AND P0, PT, R7, 0x80, PT ;  /* 0x000000800700780c */ /* 0x000fe40003f06070 */
[C---:B------:R-:W-:Y:S02]  /*45e0*/  IADD3 R7, PT, PT, -R6.reuse, 0x13, RZ ;  /* 0x0000001306077810 */ /* 0x040fe40007ffe1ff */
[----:B------:R-:W-:-:S02]  /*45f0*/  IADD3 R21, PT, PT, -R6, 0xf, RZ ;  /* 0x0000000f06157810 */ /* 0x000fc40007ffe1ff */
[----:B------:R-:W-:-:S04]  /*4600*/  SEL R7, R7, 0x12, P0 ;  /* 0x0000001207077807 */ /* 0x000fc80000000000 */
[----:B------:R-:W-:-:S13]  /*4610*/  ISETP.GE.AND P0, PT, R21, R7, PT ;  /* 0x000000071500720c */ /* 0x000fda0003f06270 */
[----:B------:R-:W-:Y:S05]  /*4620*/  @P0 BRA `(.L_x_66) ;  /* 0x0000000000980947 */ /* 0x000fea0003800000 */
[----:B------:R-:W0:Y:S01]  /*4630*/  LDC.64 R12, c[0x0][0x358] ;  /* 0x0000d600ff0c7b82 */ /* 0x000e220000000a00 */
[C---:B------:R-:W-:Y:S01]  /*4640*/  SHF.L.U64.HI R16, R10.reuse, 0xb, R11 ;  /* 0x0000000b0a107819 */ /* 0x040fe2000001020b */
[----:B------:R-:W-:Y:S01]  /*4650*/  BSSY.RECONVERGENT B3, `(.L_x_67) ;  /* 0x0000022000037945 */ /* 0x000fe20003800200 */
[----:B------:R-:W-:Y:S01]  /*4660*/  IMAD.SHL.U32 R11, R10, 0x800, RZ ;  /* 0x000008000a0b7824 */ /* 0x000fe200078e00ff */
[----:B------:R-:W-:Y:S01]  /*4670*/  IADD3 R18, PT, PT, RZ, -R6, -R7 ;  /* 0x80000006ff127210 */ /* 0x000fe20007ffe807 */
[----:B------:R-:W-:Y:S01]  /*4680*/  IMAD.MOV.U32 R19, RZ, RZ, RZ ;  /* 0x000000ffff137224 */ /* 0x000fe200078e00ff */
[----:B------:R-:W-:Y:S02]  /*4690*/  CS2R R14, SRZ ;  /* 0x00000000000e7805 */ /* 0x000fe4000001ff00 */
[----:B------:R-:W-:-:S07]  /*46a0*/  LOP3.LUT R10, R16, 0x80000000, RZ, 0xfc, !PT ;  /* 0x80000000100a7812 */ /* 0x000fce00078efcff */
.L_x_68:
[----:B------:R-:W1:Y:S01]  /*46b0*/  LDC.64 R16, c[0x4][0x40] ;  /* 0x01001000ff107b82 */ /* 0x000e620000000a00 */
[----:B0-----:R-:W-:Y:S02]  /*46c0*/  R2UR UR4, R12 ;  /* 0x000000000c0472ca */ /* 0x001fe400000e0000 */
[----:B------:R-:W-:Y:S01]  /*46d0*/  R2UR UR5, R13 ;  /* 0x000000000d0572ca */ /* 0x000fe200000e0000 */
[----:B-1----:R-:W-:-:S12]  /*46e0*/  IMAD.WIDE R16, R21, 0x8, R16 ;  /* 0x0000000815107825 */ /* 0x002fd800078e0210 */
[----:B------:R-:W2:Y:S01]  /*46f0*/  LDG.E.64.CONSTANT R16, desc[UR4][R16.64] ;  /* 0x0000000410107981 */ /* 0x000ea2000c1e9b00 */
[----:B------:R-:W-:Y:S02]  /*4700*/  VIADD R18, R18, 0x1 ;  /* 0x0000000112127836 */ /* 0x000fe40000000000 */
[----:B------:R-:W-:Y:S02]  /*4710*/  VIADD R21, R21, 0x1 ;  /* 0x0000000115157836 */ /* 0x000fe40000000000 */
[----:B--2---:R-:W-:-:S04]  /*4720*/  IMAD.WIDE.U32 R14, P2, R16, R11, R14 ;  /* 0x0000000b100e7225 */ /* 0x004fc8000784000e */
[----:B------:R-:W-:Y:S02]  /*4730*/  IMAD R23, R16, R10, RZ ;  /* 0x0000000a10177224 */ /* 0x000fe400078e02ff */
[CC--:B------:R-:W-:Y:S02]  /*4740*/  IMAD R20, R17.reuse, R11.reuse, RZ ;  /* 0x0000000b11147224 */ /* 0x0c0fe400078e02ff */
[----:B------:R-:W-:Y:S01]  /*4750*/  IMAD.HI.U32 R25, R17, R11, RZ ;  /* 0x0000000b11197227 */ /* 0x000fe200078e00ff */
[----:B------:R-:W-:-:S03]  /*4760*/  IADD3 R15, P0, PT, R23, R15, RZ ;  /* 0x0000000f170f7210 */ /* 0x000fc60007f1e0ff */
[----:B------:R-:W-:Y:S01]  /*4770*/  IMAD R23, R19, 0x8, R8 ;  /* 0x0000000813177824 */ /* 0x000fe200078e0208 */
[----:B------:R-:W-:Y:S01]  /*4780*/  IADD3 R15, P1, PT, R20, R15, RZ ;  /* 0x0000000f140f7210 */ /* 0x000fe20007f3e0ff */
[----:B------:R-:W-:-:S04]  /*4790*/  IMAD.HI.U32 R20, R16, R10, RZ ;  /* 0x0000000a10147227 */ /* 0x000fc800078e00ff */
[----:B------:R-:W-:Y:S01]  /*47a0*/  IMAD.X R16, RZ, RZ, R20, P2 ;  /* 0x000000ffff107224 */ /* 0x000fe200010e0614 */
[----:B------:R0:W-:Y:S01]  /*47b0*/  STL.64 [R23], R14 ;  /* 0x0000000e17007387 */ /* 0x0001e20000100a00 */
[----:B------:R-:W-:-:S03]  /*47c0*/  IMAD.HI.U32 R20, R17, R10, RZ ;  /* 0x0000000a11147227 */ /* 0x000fc600078e00ff */
[----:B------:R-:W-:Y:S01]  /*47d0*/  IADD3.X R16, P0, PT, R25, R16, RZ, P0, !PT ;  /* 0x0000001019107210 */ /* 0x000fe2000071e4ff */
[----:B------:R-:W-:Y:S02]  /*47e0*/  IMAD R17, R17, R10, RZ ;  /* 0x0000000a11117224 */ /* 0x000fe400078e02ff */
[----:B------:R-:W-:-:S03]  /*47f0*/  VIADD R19, R19, 0x1 ;  /* 0x0000000113137836 */ /* 0x000fc60000000000 */
[----:B------:R-:W-:Y:S01]  /*4800*/  IADD3.X R17, P1, PT, R17, R16, RZ, P1, !PT ;  /* 0x0000001011117210 */ /* 0x000fe20000f3e4ff */
[----:B------:R-:W-:Y:S01]  /*4810*/  IMAD.X R16, RZ, RZ, R20, P0 ;  /* 0x000000ffff107224 */ /* 0x000fe200000e0614 */
[----:B------:R-:W-:-:S03]  /*4820*/  ISETP.NE.AND P0, PT, R18, -0xf, PT ;  /* 0xfffffff11200780c */ /* 0x000fc60003f05270 */
[----:B------:R-:W-:Y:S02]  /*4830*/  IMAD.X R16, RZ, RZ, R16, P1 ;  /* 0x000000ffff107224 */ /* 0x000fe400008e0610 */
[----:B0-----:R-:W-:Y:S02]  /*4840*/  IMAD.MOV.U32 R14, RZ, RZ, R17 ;  /* 0x000000ffff0e7224 */ /* 0x001fe400078e0011 */
[----:B------:R-:W-:-:S06]  /*4850*/  IMAD.MOV.U32 R15, RZ, RZ, R16 ;  /* 0x000000ffff0f7224 */ /* 0x000fcc00078e0010 */
[----:B------:R-:W-:Y:S05]  /*4860*/  @P0 BRA `(.L_x_68) ;  /* 0xfffffffc00900947 */ /* 0x000fea000383ffff */
[----:B------:R-:W-:Y:S05]  /*4870*/  BSYNC.RECONVERGENT B3 ;  /* 0x0000000000037941 */ /* 0x000fea0003800200 */
.L_x_67:
[----:B------:R-:W-:-:S07]  /*4880*/  IMAD.MOV.U32 R21, RZ, RZ, R7 ;  /* 0x000000ffff157224 */ /* 0x000fce00078e0007 */
.L_x_66:
[----:B------:R-:W-:Y:S05]  /*4890*/  BSYNC.RECONVERGENT B2 ;  /* 0x0000000000027941 */ /* 0x000fea0003800200 */
.L_x_65:
[----:B------:R-:W-:Y:S01]  /*48a0*/  LOP3.LUT P0, R19, R5, 0x3f, RZ, 0xc0, !PT ;  /* 0x0000003f05137812 */ /* 0x000fe2000780c0ff */
[----:B------:R-:W-:-:S04]  /*48b0*/  IMAD.IADD R21, R6, 0x1, R21 ;  /* 0x0000000106157824 */ /* 0x000fc800078e0215 */
[----:B------:R-:W-:-:S05]  /*48c0*/  IMAD.U32 R21, R21, 0x8, R8 ;  /* 0x0000000815157824 */ /* 0x000fca00078e0008 */
[----:B------:R0:W-:Y:S04]  /*48d0*/  STL.64 [R21+-0x78], R14 ;  /* 0xffff880e15007387 */ /* 0x0001e80000100a00 */
[----:B------:R-:W2:Y:S04]  /*48e0*/  @P0 LDL.64 R12, [R1+0x38] ;  /* 0x00003800010c0983 */ /* 0x000ea80000100a00 */
[----:B------:R-:W3:Y:S04]  /*48f0*/  LDL.64 R10, [R1+0x40] ;  /* 0x00004000010a7983 */ /* 0x000ee80000100a00 */
[----:B------:R-:W0:Y:S01]  /*4900*/  LDL.64 R6, [R1+0x48] ;  /* 0x0000480001067983 */ /* 0x000e220000100a00 */
[----:B------:R-:W-:Y:S01]  /*4910*/  @P0 LOP3.LUT R5, R19, 0x3f, RZ, 0x3c, !PT ;  /* 0x0000003f13050812 */ /* 0x000fe200078e3cff */
[----:B------:R-:W-:Y:S01]  /*4920*/  BSSY.RECONVERGENT B2, `(.L_x_69) ;  /* 0x0000034000027945 */ /* 0x000fe20003800200 */
[----:B--2---:R-:W-:-:S02]  /*4930*/  @P0 SHF.R.U64 R8, R12, 0x1, R13 ;  /* 0x000000010c080819 */ /* 0x004fc4000000120d */
[----:B------:R-:W-:Y:S02]  /*4940*/  @P0 SHF.R.U32.HI R12, RZ, 0x1, R13 ;  /* 0x00000001ff0c0819 */ /* 0x000fe4000001160d */
[----:B---3--:R-:W-:Y:S02]  /*4950*/  @P0 SHF.L.U32 R13, R10, R19, RZ ;  /* 0x000000130a0d0219 */ /* 0x008fe400000006ff */
[----:B------:R-:W-:Y:S02]  /*4960*/  @P0 SHF.R.U64 R8, R8, R5, R12 ;  /* 0x0000000508080219 */ /* 0x000fe4000000120c */
[--C-:B------:R-:W-:Y:S02]  /*4970*/  @P0 SHF.R.U32.HI R18, RZ, 0x1, R11.reuse ;  /* 0x00000001ff120819 */ /* 0x100fe4000001160b */
[C-C-:B------:R-:W-:Y:S02]  /*4980*/  @P0 SHF.R.U64 R16, R10.reuse, 0x1, R11.reuse ;  /* 0x000000010a100819 */ /* 0x140fe4000000120b */
[----:B------:R-:W-:-:S02]  /*4990*/  @P0 SHF.L.U64.HI R17, R10, R19, R11 ;  /* 0x000000130a110219 */ /* 0x000fc4000001020b */
[----:B------:R-:W-:Y:S02]  /*49a0*/  @P0 SHF.R.U32.HI R12, RZ, R5, R12 ;  /* 0x00000005ff0c0219 */ /* 0x000fe4000001160c */
[----:B------:R-:W-:Y:S02]  /*49b0*/  @P0 LOP3.LUT R10, R13, R8, RZ, 0xfc, !PT ;  /* 0x000000080d0a0212 */ /* 0x000fe400078efcff */
[----:B0-----:R-:W-:Y:S02]  /*49c0*/  @P0 SHF.L.U32 R14, R6, R19, RZ ;  /* 0x00000013060e0219 */ /* 0x001fe400000006ff */
[----:B------:R-:W-:Y:S01]  /*49d0*/  @P0 SHF.R.U64 R15, R16, R5, R18 ;  /* 0x00000005100f0219 */ /* 0x000fe20000001212 */
[----:B------:R-:W-:Y:S01]  /*49e0*/  IMAD.SHL.U32 R13, R10, 0x4, RZ ;  /* 0x000000040a0d7824 */ /* 0x000fe200078e00ff */
[----:B------:R-:W-:Y:S02]  /*49f0*/  @P0 LOP3.LUT R11, R17, R12, RZ, 0xfc, !PT ;  /* 0x0000000c110b0212 */ /* 0x000fe400078efcff */
[----:B------:R-:W-:-:S02]  /*4a00*/  @P0 SHF.L.U64.HI R8, R6, R19, R7 ;  /* 0x0000001306080219 */ /* 0x000fc40000010207 */
[----:B------:R-:W-:Y:S02]  /*4a10*/  @P0 LOP3.LUT R6, R14, R15, RZ, 0xfc, !PT ;  /* 0x0000000f0e060212 */ /* 0x000fe400078efcff */
[----:B------:R-:W-:Y:S02]  /*4a20*/  @P0 SHF.R.U32.HI R5, RZ, R5, R18 ;  /* 0x00000005ff050219 */ /* 0x000fe40000011612 */
[----:B------:R-:W-:Y:S02]  /*4a30*/  SHF.L.U64.HI R15, R10, 0x2, R11 ;  /* 0x000000020a0f7819 */ /* 0x000fe4000001020b */
[----:B------:R-:W-:Y:S02]  /*4a40*/  @P0 LOP3.LUT R7, R8, R5, RZ, 0xfc, !PT ;  /* 0x0000000508070212 */ /* 0x000fe400078efcff */
[----:B------:R-:W-:Y:S02]  /*4a50*/  SHF.L.W.U32.HI R11, R11, 0x2, R6 ;  /* 0x000000020b0b7819 */ /* 0x000fe40000010e06 */
[----:B------:R-:W-:-:S02]  /*4a60*/  IADD3 RZ, P0, PT, RZ, -R13, RZ ;  /* 0x8000000dffff7210 */ /* 0x000fc40007f1e0ff */
[----:B------:R-:W-:Y:S02]  /*4a70*/  LOP3.LUT R5, RZ, R15, RZ, 0x33, !PT ;  /* 0x0000000fff057212 */ /* 0x000fe400078e33ff */
[----:B------:R-:W-:Y:S02]  /*4a80*/  SHF.L.W.U32.HI R6, R6, 0x2, R7 ;  /* 0x0000000206067819 */ /* 0x000fe40000010e07 */
[----:B------:R-:W-:Y:S02]  /*4a90*/  LOP3.LUT R8, RZ, R11, RZ, 0x33, !PT ;  /* 0x0000000bff087212 */ /* 0x000fe400078e33ff */
[----:B------:R-:W-:Y:S02]  /*4aa0*/  IADD3.X R10, P0, PT, RZ, R5, RZ, P0, !PT ;  /* 0x00000005ff0a7210 */ /* 0x000fe4000071e4ff */
[----:B------:R-:W-:Y:S02]  /*4ab0*/  LOP3.LUT R5, RZ, R6, RZ, 0x33, !PT ;  /* 0x00000006ff057212 */ /* 0x000fe400078e33ff */
[----:B------:R-:W-:-:S02]  /*4ac0*/  IADD3.X R12, P1, PT, RZ, R8, RZ, P0, !PT ;  /* 0x00000008ff0c7210 */ /* 0x000fc4000073e4ff */
[----:B------:R-:W-:-:S03]  /*4ad0*/  ISETP.GT.U32.AND P2, PT, R11, -0x1, PT ;  /* 0xffffffff0b00780c */ /* 0x000fc60003f44070 */
[----:B------:R-:W-:Y:S01]  /*4ae0*/  IMAD.X R5, RZ, RZ, R5, P1 ;  /* 0x000000ffff057224 */ /* 0x000fe200008e0605 */
[----:B------:R-:W-:-:S04]  /*4af0*/  ISETP.GT.AND.EX P0, PT, R6, -0x1, PT, P2 ;  /* 0xffffffff0600780c */ /* 0x000fc80003f04320 */
[----:B------:R-:W-:Y:S02]  /*4b00*/  SEL R8, R6, R5, P0 ;  /* 0x0000000506087207 */ /* 0x000fe40000000000 */
[----:B------:R-:W-:Y:S02]  /*4b10*/  SEL R19, R11, R12, P0 ;  /* 0x0000000c0b137207 */ /* 0x000fe40000000000 */
[----:B------:R-:W-:Y:S02]  /*4b20*/  ISETP.NE.U32.AND P1, PT, R8, RZ, PT ;  /* 0x000000ff0800720c */ /* 0x000fe40003f25070 */
[----:B------:R-:W-:Y:S02]  /*4b30*/  SEL R10, R15, R10, P0 ;  /* 0x0000000a0f0a7207 */ /* 0x000fe40000000000 */
[----:B------:R-:W-:Y:S01]  /*4b40*/  SEL R11, R19, R8, !P1 ;  /* 0x00000008130b7207 */ /* 0x000fe20004800000 */
[----:B------:R-:W-:-:S05]  /*4b50*/  @!P0 IMAD.MOV R13, RZ, RZ, -R13 ;  /* 0x000000ffff0d8224 */ /* 0x000fca00078e0a0d */
[----:B------:R-:W0:Y:S02]  /*4b60*/  FLO.U32 R11, R11 ;  /* 0x0000000b000b7300 */ /* 0x000e2400000e0000 */
[C---:B0-----:R-:W-:Y:S02]  /*4b70*/  IADD3 R12, PT, PT, -R11.reuse, 0x1f, RZ ;  /* 0x0000001f0b0c7810 */ /* 0x041fe40007ffe1ff */
[----:B------:R-:W-:-:S03]  /*4b80*/  IADD3 R5, PT, PT, -R11, 0x3f, RZ ;  /* 0x0000003f0b057810 */ /* 0x000fc60007ffe1ff */
[----:B------:R-:W-:-:S05]  /*4b90*/  @P1 IMAD.MOV R5, RZ, RZ, R12 ;  /* 0x000000ffff051224 */ /* 0x000fca00078e020c */
[----:B------:R-:W-:-:S13]  /*4ba0*/  ISETP.NE.AND P1, PT, R5, RZ, PT ;  /* 0x000000ff0500720c */ /* 0x000fda0003f25270 */
[----:B------:R-:W-:Y:S05]  /*4bb0*/  @!P1 BRA `(.L_x_70) ;  /* 0x0000000000289947 */ /* 0x000fea0003800000 */
[--C-:B------:R-:W-:Y:S02]  /*4bc0*/  SHF.R.U64 R13, R13, 0x1, R10.reuse ;  /* 0x000000010d0d7819 */ /* 0x100fe4000000120a */
[C---:B------:R-:W-:Y:S02]  /*4bd0*/  LOP3.LUT R11, R5.reuse, 0x3f, RZ, 0xc0, !PT ;  /* 0x0000003f050b7812 */ /* 0x040fe400078ec0ff */
[----:B------:R-:W-:Y:S02]  /*4be0*/  SHF.R.U32.HI R15, RZ, 0x1, R10 ;  /* 0x00000001ff0f7819 */ /* 0x000fe4000001160a */
[----:B------:R-:W-:Y:S02]  /*4bf0*/  LOP3.LUT R10, R5, 0x3f, RZ, 0xc, !PT ;  /* 0x0000003f050a7812 */ /* 0x000fe400078e0cff */
[CC--:B------:R-:W-:Y:S02]  /*4c00*/  SHF.L.U64.HI R17, R19.reuse, R11.reuse, R8 ;  /* 0x0000000b13117219 */ /* 0x0c0fe40000010208 */
[----:B------:R-:W-:-:S02]  /*4c10*/  SHF.L.U32 R11, R19, R11, RZ ;  /* 0x0000000b130b7219 */ /* 0x000fc400000006ff */
[-CC-:B------:R-:W-:Y:S02]  /*4c20*/  SHF.R.U64 R8, R13, R10.reuse, R15.reuse ;  /* 0x0000000a0d087219 */ /* 0x180fe4000000120f */
[----:B------:R-:W-:Y:S02]  /*4c30*/  SHF.R.U32.HI R10, RZ, R10, R15 ;  /* 0x0000000aff0a7219 */ /* 0x000fe4000001160f */
[----:B------:R-:W-:Y:S02]  /*4c40*/  LOP3.LUT R19, R11, R8, RZ, 0xfc, !PT ;  /* 0x000000080b137212 */ /* 0x000fe400078efcff */
[----:B------:R-:W-:-:S07]  /*4c50*/  LOP3.LUT R8, R17, R10, RZ, 0xfc, !PT ;  /* 0x0000000a11087212 */ /* 0x000fce00078efcff */
.L_x_70:
[----:B------:R-:W-:Y:S05]  /*4c60*/  BSYNC.RECONVERGENT B2 ;  /* 0x0000000000027941 */ /* 0x000fea0003800200 */
.L_x_69:
[----:B------:R-:W-:Y:S01]  /*4c70*/  IMAD.WIDE.U32 R12, R19, 0x2168c235, RZ ;  /* 0x2168c235130c7825 */ /* 0x000fe200078e00ff */
[----:B------:R-:W-:-:S03]  /*4c80*/  SHF.R.U32.HI R7, RZ, 0x1e, R7 ;  /* 0x0000001eff077819 */ /* 0x000fc60000011607 */
[----:B------:R-:W-:Y:S01]  /*4c90*/  IMAD.MOV.U32 R10, RZ, RZ, R13 ;  /* 0x000000ffff0a7224 */ /* 0x000fe200078e000d */
[----:B------:R-:W-:Y:S01]  /*4ca0*/  IADD3 RZ, P1, PT, R12, R12, RZ ;  /* 0x0000000c0cff7210 */ /* 0x000fe20007f3e0ff */
[----:B------:R-:W-:Y:S01]  /*4cb0*/  IMAD.MOV.U32 R11, RZ, RZ, RZ ;  /* 0x000000ffff0b7224 */ /* 0x000fe200078e00ff */
[----:B------:R-:W-:Y:S01]  /*4cc0*/  LEA.HI R6, R6, R7, RZ, 0x1 ;  /* 0x0000000706067211 */ /* 0x000fe200078f08ff */
[----:B------:R-:W-:-:S04]  /*4cd0*/  IMAD.HI.U32 R13, R8, -0x36f0255e, RZ ;  /* 0xc90fdaa2080d7827 */ /* 0x000fc800078e00ff */
[----:B------:R-:W-:-:S04]  /*4ce0*/  IMAD.WIDE.U32 R10, R19, -0x36f0255e, R10 ;  /* 0xc90fdaa2130a7825 */ /* 0x000fc800078e000a */
[C---:B------:R-:W-:Y:S02]  /*4cf0*/  IMAD R15, R8.reuse, -0x36f0255e, RZ ;  /* 0xc90fdaa2080f7824 */ /* 0x040fe400078e02ff */
[----:B------:R-:W-:-:S04]  /*4d00*/  IMAD.WIDE.U32 R10, P2, R8, 0x2168c235, R10 ;  /* 0x2168c235080a7825 */ /* 0x000fc8000784000a */
[----:B------:R-:W-:Y:S01]  /*4d10*/  IMAD.X R8, RZ, RZ, R13, P2 ;  /* 0x000000ffff087224 */ /* 0x000fe200010e060d */
[----:B------:R-:W-:Y:S02]  /*4d20*/  IADD3 R11, P2, PT, R15, R11, RZ ;  /* 0x0000000b0f0b7210 */ /* 0x000fe40007f5e0ff */
[----:B------:R-:W-:Y:S02]  /*4d30*/  IADD3.X RZ, P1, PT, R10, R10, RZ, P1, !PT ;  /* 0x0000000a0aff7210 */ /* 0x000fe40000f3e4ff */
[C---:B------:R-:W-:Y:S01]  /*4d40*/  ISETP.GT.U32.AND P3, PT, R11.reuse, RZ, PT ;  /* 0x000000ff0b00720c */ /* 0x040fe20003f64070 */
[----:B------:R-:W-:Y:S01]  /*4d50*/  IMAD.X R8, RZ, RZ, R8, P2 ;  /* 0x000000ffff087224 */ /* 0x000fe200010e0608 */
[----:B------:R-:W-:-:S04]  /*4d60*/  IADD3.X R10, P2, PT, R11, R11, RZ, P1, !PT ;  /* 0x0000000b0b0a7210 */ /* 0x000fc80000f5e4ff */
[C---:B------:R-:W-:Y:S01]  /*4d70*/  ISETP.GT.AND.EX P1, PT, R8.reuse, RZ, PT, P3 ;  /* 0x000000ff0800720c */ /* 0x040fe20003f24330 */
[----:B------:R-:W-:-:S03]  /*4d80*/  IMAD.X R13, R8, 0x1, R8, P2 ;  /* 0x00000001080d7824 */ /* 0x000fc600010e0608 */
[----:B------:R-:W-:Y:S02]  /*4d90*/  SEL R10, R10, R11, P1 ;  /* 0x0000000b0a0a7207 */ /* 0x000fe40000800000 */
[----:B------:R-:W-:Y:S02]  /*4da0*/  SEL R11, R13, R8, P1 ;  /* 0x000000080d0b7207 */ /* 0x000fe40000800000 */
[----:B------:R-:W-:Y:S02]  /*4db0*/  IADD3 R10, P2, PT, R10, 0x1, RZ ;  /* 0x000000010a0a7810 */ /* 0x000fe40007f5e0ff */
[----:B------:R-:W-:Y:S02]  /*4dc0*/  SEL R8, RZ, 0xffffffff, !P1 ;  /* 0xffffffffff087807 */ /* 0x000fe40004800000 */
[----:B------:R-:W-:Y:S01]  /*4dd0*/  LOP3.LUT P1, R9, R9, 0x80000000, RZ, 0xc0, !PT ;  /* 0x8000000009097812 */ /* 0x000fe2000782c0ff */
[----:B------:R-:W-:Y:S02]  /*4de0*/  IMAD.X R11, RZ, RZ, R11, P2 ;  /* 0x000000ffff0b7224 */ /* 0x000fe400010e060b */
[----:B------:R-:W-:Y:S01]  /*4df0*/  IMAD.IADD R8, R8, 0x1, -R5 ;  /* 0x0000000108087824 */ /* 0x000fe200078e0a05 */
[----:B------:R-:W-:-:S02]  /*4e00*/  @!P0 LOP3.LUT R9, R9, 0x80000000, RZ, 0x3c, !PT ;  /* 0x8000000009098812 */ /* 0x000fc400078e3cff */
[----:B------:R-:W-:Y:S01]  /*4e10*/  SHF.R.U64 R10, R10, 0xa, R11 ;  /* 0x0000000a0a0a7819 */ /* 0x000fe2000000120b */
[----:B------:R-:W-:-:S03]  /*4e20*/  IMAD.SHL.U32 R8, R8, 0x100000, RZ ;  /* 0x0010000008087824 */ /* 0x000fc600078e00ff */
[----:B------:R-:W-:-:S03]  /*4e30*/  IADD3 R10, P2, PT, R10, 0x1, RZ ;  /* 0x000000010a0a7810 */ /* 0x000fc60007f5e0ff */
[----:B------:R-:W-:Y:S01]  /*4e40*/  @P1 IMAD.MOV R6, RZ, RZ, -R6 ;  /* 0x000000ffff061224 */ /* 0x000fe200078e0a06 */
[----:B------:R-:W-:-:S04]  /*4e50*/  LEA.HI.X R11, R11, RZ, RZ, 0x16, P2 ;  /* 0x000000ff0b0b7211 */ /* 0x000fc800010fb4ff */
[--C-:B------:R-:W-:Y:S02]  /*4e60*/  SHF.R.U64 R10, R10, 0x1, R11.reuse ;  /* 0x000000010a0a7819 */ /* 0x100fe4000000120b */
[----:B------:R-:W-:Y:S02]  /*4e70*/  SHF.R.U32.HI R5, RZ, 0x1, R11 ;  /* 0x00000001ff057819 */ /* 0x000fe4000001160b */
[----:B------:R-:W-:-:S04]  /*4e80*/  IADD3 R10, P2, P3, RZ, RZ, R10 ;  /* 0x000000ffff0a7210 */ /* 0x000fc80007b5e00a */
[----:B------:R-:W-:-:S04]  /*4e90*/  IADD3.X R8, PT, PT, R8, 0x3fe00000, R5, P2, P3 ;  /* 0x3fe0000008087810 */ /* 0x000fc800017e6405 */
[----:B------:R-:W-:-:S07]  /*4ea0*/  LOP3.LUT R11, R8, R9, RZ, 0xfc, !PT ;  /* 0x00000009080b7212 */ /* 0x000fce00078efcff */
.L_x_64:
[----:B------:R-:W-:Y:S02]  /*4eb0*/  IMAD.MOV.U32 R5, RZ, RZ, R6 ;  /* 0x000000ffff057224 */ /* 0x000fe400078e0006 */
[----:B------:R-:W-:Y:S02]  /*4ec0*/  IMAD.MOV.U32 R6, RZ, RZ, R2 ;  /* 0x000000ffff067224 */ /* 0x000fe400078e0002 */
[----:B------:R-:W-:-:S04]  /*4ed0*/  IMAD.MOV.U32 R7, RZ, RZ, 0x0 ;  /* 0x00000000ff077424 */ /* 0x000fc800078e00ff */
[----:B------:R-:W-:Y:S05]  /*4ee0*/  RET.REL.NODEC R6 `(_Z6markovPfi) ;  /* 0xffffffb006447950 */ /* 0x000fea0003c3ffff */
.L_x_71:
[----:B------:R-:W-:-:S00]  /*4ef0*/  BRA `(.L_x_71) ;  /* 0xfffffffc00fc7947 */ /* 0x000fc0000383ffff */
[----:B------:R-:W-:-:S00]  /*4f00*/  NOP ;  /* 0x0000000000007918 */ /* 0x000fc00000000000 */
[----:B------:R-:W-:-:S00]  /*4f10*/  NOP ;  /* 0x0000000000007918 */ /* 0x000fc00000000000 */
[----:B------:R-:W-:-:S00]  /*4f20*/  NOP ;  /* 0x0000000000007918 */ /* 0x000fc00000000000 */
[----:B------:R-:W-:-:S00]  /*4f30*/  NOP ;  /* 0x0000000000007918 */ /* 0x000fc00000000000 */
[----:B------:R-:W-:-:S00]  /*4f40*/  NOP ;  /* 0x0000000000007918 */ /* 0x000fc00000000000 */
[----:B------:R-:W-:-:S00]  /*4f50*/  NOP ;  /* 0x0000000000007918 */ /* 0x000fc00000000000 */
[----:B------:R-:W-:-:S00]  /*4f60*/  NOP ;  /* 0x0000000000007918 */ /* 0x000fc00000000000 */
[----:B------:R-:W-:-:S00]  /*4f70*/  NOP ;  /* 0x0000000000007918 */ /* 0x000fc00000000000 */
.L_x_97:


//--------------------- .text._Z4trapPfi          --------------------------
	.section	.text._Z4trapPfi,"ax",@progbits
	.align	128
        .global         _Z4trapPfi
        .type           _Z4trapPfi,@function
        .size           _Z4trapPfi,(.L_x_99 - _Z4trapPfi)
        .other          _Z4trapPfi,@"STO_CUDA_ENTRY STV_DEFAULT"
_Z4trapPfi:
.text._Z4trapPfi:
[----:B------:R-:W0:Y:S01]  /*0000*/  LDC R1, c[0x0][0x37c] ;  /* 0x0000df00ff017b82 */ /* 0x000e220000000800 */
[----:B------:R-:W1:Y:S07]  /*0010*/  S2R R12, SR_TID.X ;  /* 0x00000000000c7919 */ /* 0x000e6e0000002100 */
[----:B------:R-:W2:Y:S01]  /*0020*/  S2UR UR4, SR_CTAID.X ;  /* 0x00000000000479c3 */ /* 0x000ea20000002500 */
[----:B------:R-:W2:Y:S01]  /*0030*/  LDCU UR5, c[0x0][0x360] ;  /* 0x00006c00ff0577ac */ /* 0x000ea20008000800 */
[----:B0-----:R-:W-:Y:S01]  /*0040*/  VIADD R1, R1, 0xffffffd8 ;  /* 0xffffffd801017836 */ /* 0x001fe20000000000 */
[----:B------:R-:W0:Y:S01]  /*0050*/  LDCU UR6, c[0x0][0x388] ;  /* 0x00007100ff0677ac */ /* 0x000e220008000800 */
[----:B--2---:R-:W-:-:S06]  /*0060*/  UIMAD UR4, UR4, UR5, URZ ;  /* 0x00000005040472a4 */ /* 0x004fcc000f8e02ff */
[----:B-1----:R-:W-:-:S05]  /*0070*/  VIADD R10, R12, UR4 ;  /* 0x000000040c0a7c36 */ /* 0x002fca0008000000 */
[----:B0-----:R-:W-:-:S13]  /*0080*/  ISETP.GE.AND P0, PT, R10, UR6, PT ;  /* 0x000000060a007c0c */ /* 0x001fda000bf06270 */
[----:B------:R-:W-:Y:S05]  /*0090*/  @P0 EXIT ;  /* 0x000000000000094d */ /* 0x000fea0003800000 */
[----:B------:R-:W-:Y:S01]  /*00a0*/  I2FP.F32.S32 R0, UR6 ;  /* 0x0000000600007c45 */ /* 0x000fe20008201400 */
[----:B------:R-:W-:Y:S01]  /*00b0*/  IMAD.MOV.U32 R2, RZ, RZ, 0x1 ;  /* 0x00000001ff027424 */ /* 0x000fe200078e00ff */
[----:B------:R-:W-:Y:S01]  /*00c0*/  UMOV UR6, 0x54442d18 ;  /* 0x54442d1800067882 */ /* 0x000fe20000000000 */
[----:B------:R-:W-:Y:S01]  /*00d0*/  UMOV UR7, 0x400921fb ;  /* 0x400921fb00077882 */ /* 0x000fe20000000000 */
[----:B------:R-:W-:Y:S01]  /*00e0*/  BSSY.RECONVERGENT B0, `(.L_x_72) ;  /* 0x0000017000007945 */ /* 0x000fe20003800200 */
[----:B------:R-:W-:Y:S01]  /*00f0*/  FADD R4, R0, -1 ;  /* 0xbf80000000047421 */ /* 0x000fe20000000000 */
[----:B------:R-:W-:-:S05]  /*0100*/  I2FP.F32.S32 R0, R10 ;  /* 0x0000000a00007245 */ /* 0x000fca0000201400 */
[----:B------:R-:W0:Y:S08]  /*0110*/  F2F.F64.F32 R4, R4 ;  /* 0x0000000400047310 */ /* 0x000e300000201800 */
[----:B0-----:R-:W0:Y:S02]  /*0120*/  MUFU.RCP64H R3, R5 ;  /* 0x0000000500037308 */ /* 0x001e240000001800 */
[----:B0-----:R-:W-:-:S08]  /*0130*/  DFMA R6, -R4, R2, 1 ;  /* 0x3ff000000406742b */ /* 0x001fd00000000102 */
[----:B------:R-:W-:Y:S02]  /*0140*/  DFMA R8, R6, R6, R6 ;  /* 0x000000060608722b */ /* 0x000fe40000000006 */
[----:B------:R-:W0:Y:S06]  /*0150*/  F2F.F64.F32 R6, R0 ;  /* 0x0000000000067310 */ /* 0x000e2c0000201800 */
[----:B------:R-:W-:-:S08]  /*0160*/  DFMA R8, R2, R8, R2 ;  /* 0x000000080208722b */ /* 0x000fd00000000002 */
[----:B------:R-:W-:Y:S02]  /*0170*/  DFMA R2, -R4, R8, 1 ;  /* 0x3ff000000402742b */ /* 0x000fe40000000108 */
[----:B0-----:R-:W-:-:S06]  /*0180*/  DMUL R6, R6, UR6 ;  /* 0x0000000606067c28 */ /* 0x001fcc0008000000 */
[----:B------:R-:W-:-:S04]  /*0190*/  DFMA R2, R8, R2, R8 ;  /* 0x000000020802722b */ /* 0x000fc80000000008 */
[----:B------:R-:W-:-:S04]  /*01a0*/  FSETP.GEU.AND P1, PT, |R7|, 6.5827683646048100446e-37, PT ;  /* 0x036000000700780b */ /* 0x000fc80003f2e200 */
[----:B------:R-:W-:-:S08]  /*01b0*/  DMUL R8, R6, R2 ;  /* 0x0000000206087228 */ /* 0x000fd00000000000 */
[----:B------:R-:W-:-:S08]  /*01c0*/  DFMA R14, -R4, R8, R6 ;  /* 0x00000008040e722b */ /* 0x000fd00000000106 */
[----:B------:R-:W-:-:S10]  /*01d0*/  DFMA R2, R2, R14, R8 ;  /* 0x0000000e0202722b */ /* 0x000fd40000000008 */
[----:B------:R-:W-:-:S05]  /*01e0*/  FFMA R8, RZ, R5, R3 ;  /* 0x00000005ff087223 */ /* 0x000fca0000000003 */
[----:B------:R-:W-:-:S13]  /*01f0*/  FSETP.GT.AND P0, PT, |R8|, 1.469367938527859385e-39, PT ;  /* 0x001000000800780b */ /* 0x000fda0003f04200 */
[----:B------:R-:W-:Y:S05]  /*0200*/  @P0 BRA P1, `(.L_x_73) ;  /* 0x0000000000100947 */ /* 0x000fea0000800000 */
[----:B------:R-:W-:-:S07]  /*0210*/  MOV R0, 0x230 ;  /* 0x0000023000007802 */ /* 0x000fce0000000f00 */
[----:B------:R-:W-:Y:S05]  /*0220*/  CALL.REL.NOINC `($__internal_1_$__cuda_sm20_div_rn_f64_full) ;  /* 0x0000000800a47944 */ /* 0x000fea0003c00000 */
[----:B------:R-:W-:Y:S02]  /*0230*/  IMAD.MOV.U32 R2, RZ, RZ, R16 ;  /* 0x000000ffff027224 */ /* 0x000fe400078e0010 */
[----:B------:R-:W-:-:S07]  /*0240*/  IMAD.MOV.U32 R3, RZ, RZ, R17 ;  /* 0x000000ffff037224 */ /* 0x000fce00078e0011 */
.L_x_73:
[----:B------:R-:W-:Y:S05]  /*0250*/  BSYNC.RECONVERGENT B0 ;  /* 0x0000000000007941 */ /* 0x000fea0003800200 */
.L_x_72:
[----:B------:R-:W-:Y:S01]  /*0260*/  DSETP.NEU.AND P0, PT, |R2|, +INF , PT ;  /* 0x7ff000000200742a */ /* 0x000fe20003f0d200 */
[----:B------:R-:W0:Y:S01]  /*0270*/  LDCU.64 UR12, c[0x0][0x358] ;  /* 0x00006b00ff0c77ac */ /* 0x000e220008000a00 */
[----:B------:R-:W-:-:S12]  /*0280*/  BSSY.RECONVERGENT B1, `(.L_x_74) ;  /* 0x0000019000017945 */ /* 0x000fd80003800200 */
[----:B------:R-:W-:Y:S01]  /*0290*/  @!P0 DMUL R8, RZ, R2 ;  /* 0x00000002ff088228 */ /* 0x000fe20000000000 */
[----:B------:R-:W-:Y:S01]  /*02a0*/  @!P0 IMAD.MOV.U32 R0, RZ, RZ, RZ ;  /* 0x000000ffff008224 */ /* 0x000fe200078e00ff */
[----:B------:R-:W-:Y:S09]  /*02b0*/  @!P0 BRA `(.L_x_75) ;  /* 0x0000000000548947 */ /* 0x000ff20003800000 */
[----:B------:R-:W-:Y:S01]  /*02c0*/  UMOV UR6, 0x6dc9c883 ;  /* 0x6dc9c88300067882 */ /* 0x000fe20000000000 */
[----:B------:R-:W-:Y:S01]  /*02d0*/  UMOV UR7, 0x3fe45f30 ;  /* 0x3fe45f3000077882 */ /* 0x000fe20000000000 */
[C---:B------:R-:W-:Y:S02]  /*02e0*/  DSETP.GE.AND P0, PT, |R2|.reuse, 2.14748364800000000000e+09, PT ;  /* 0x41e000000200742a */ /* 0x040fe40003f06200 */
[----:B------:R-:W-:Y:S01]  /*02f0*/  DMUL R4, R2, UR6 ;  /* 0x0000000602047c28 */ /* 0x000fe20008000000 */
[----:B------:R-:W-:Y:S01]  /*0300*/  UMOV UR6, 0x54442d18 ;  /* 0x54442d1800067882 */ /* 0x000fe20000000000 */
[----:B------:R-:W-:-:S04]  /*0310*/  UMOV UR7, 0x3ff921fb ;  /* 0x3ff921fb00077882 */ /* 0x000fc80000000000 */
[----:B------:R-:W1:Y:S08]  /*0320*/  F2I.F64 R0, R4 ;  /* 0x0000000400007311 */ /* 0x000e700000301100 */
[----:B-1----:R-:W1:Y:S02]  /*0330*/  I2F.F64 R8, R0 ;  /* 0x0000000000087312 */ /* 0x002e640000201c00 */
[----:B-1----:R-:W-:Y:S01]  /*0340*/  DFMA R6, R8, -UR6, R2 ;  /* 0x8000000608067c2b */ /* 0x002fe20008000002 */
        /* <DEDUP_REMOVED lines=8> */
[----:B------:R-:W-:Y:S01]  /*03d0*/  IMAD.MOV.U32 R16, RZ, RZ, R3 ;  /* 0x000000ffff107224 */ /* 0x000fe200078e0003 */
[----:B------:R-:W-:-:S07]  /*03e0*/  MOV R14, 0x400 ;  /* 0x00000400000e7802 */ /* 0x000fce0000000f00 */
[----:B0-----:R-:W-:Y:S05]  /*03f0*/  CALL.REL.NOINC `($_Z4trapPfi$__internal_trig_reduction_slowpathd) ;  /* 0x0000000c00a07944 */ /* 0x001fea0003c00000 */
[----:B------:R-:W-:Y:S05]  /*0400*/  BSYNC.RECONVERGENT B0 ;  /* 0x0000000000007941 */ /* 0x000fea0003800200 */
.L_x_75:
[----:B0-----:R-:W-:Y:S05]  /*0410*/  BSYNC.RECONVERGENT B1 ;  /* 0x0000000000017941 */ /* 0x001fea0003800200 */
.L_x_74:
        /* <DEDUP_REMOVED lines=10> */
[----:B------:R-:W0:Y:S01]  /*04c0*/  S2UR UR6, SR_CgaCtaId ;  /* 0x00000000000679c3 */ /* 0x000e220000008800 */
[----:B------:R-:W-:Y:S01]  /*04d0*/  IMAD.MOV.U32 R11, RZ, RZ, 0x3da8ff83 ;  /* 0x3da8ff83ff0b7424 */ /* 0x000fe200078e00ff */
[----:B------:R-:W-:Y:S01]  /*04e0*/  ISETP.NE.U32.AND P0, PT, R2, 0x1, PT ;  /* 0x000000010200780c */ /* 0x000fe20003f05070 */
[----:B------:R-:W-:Y:S01]  /*04f0*/  DMUL R2, R8, R8 ;  /* 0x0000000808027228 */ /* 0x000fe20000000000 */
        /* <DEDUP_REMOVED lines=18> */
[C---:B------:R-:W-:Y:S02]  /*0620*/  LEA R5, R12.reuse, UR5, 0x2 ;  /* 0x000000050c057c11 */ /* 0x040fe4000f8e10ff */
[----:B------:R-:W0:Y:S01]  /*0630*/  F2F.F32.F64 R2, R2 ;  /* 0x0000000200027310 */ /* 0x000e220000301000 */
[----:B------:R-:W-:Y:S02]  /*0640*/  ISETP.NE.AND P0, PT, R12, RZ, PT ;  /* 0x000000ff0c00720c */ /* 0x000fe40003f05270 */
[----:B0-----:R0:W-:Y:S01]  /*0650*/  STS [R5], R2 ;  /* 0x0000000205007388 */ /* 0x0011e20000000800 */
[----:B------:R-:W-:Y:S10]  /*0660*/  BAR.SYNC.DEFER_BLOCKING 0x0 ;  /* 0x0000000000007b1d */ /* 0x000ff40000010000 */
[----:B------:R-:W-:Y:S05]  /*0670*/  @P0 EXIT ;  /* 0x000000000000094d */ /* 0x000fea0003800000 */
[----:B------:R-:W1:Y:S01]  /*0680*/  LDCU UR6, c[0x0][0x388] ;  /* 0x00007100ff0677ac */ /* 0x000e620008000800 */
[----:B------:R-:W-:Y:S01]  /*0690*/  BSSY.RECONVERGENT B0, `(.L_x_76) ;  /* 0x000005f000007945 */ /* 0x000fe20003800200 */
[----:B------:R-:W-:Y:S01]  /*06a0*/  IMAD.MOV.U32 R23, RZ, RZ, RZ ;  /* 0x000000ffff177224 */ /* 0x000fe200078e00ff */
[----:B-1----:R-:W-:-:S04]  /*06b0*/  UISETP.LT.AND UP0, UPT, UR6, 0x200, UPT ;  /* 0x000002000600788c */ /* 0x002fc8000bf01270 */
[----:B------:R-:W-:-:S06]  /*06c0*/  USEL UR6, UR6, 0x200, UP0 ;  /* 0x0000020006067887 */ /* 0x000fcc0008000000 */
[----:B------:R-:W-:-:S13]  /*06d0*/  ISETP.GE.AND P0, PT, R10, UR6, PT ;  /* 0x000000060a007c0c */ /* 0x000fda000bf06270 */
[----:B------:R-:W-:Y:S05]  /*06e0*/  @P0 BRA `(.L_x_77) ;  /* 0x0000000400640947 */ /* 0x000fea0003800000 */
[----:B------:R-:W-:Y:S01]  /*06f0*/  UIADD3 UR8, UPT, UPT, UR4, -UR6, URZ ;  /* 0x8000000604087290 */ /* 0x000fe2000fffe0ff */
[----:B------:R-:W-:Y:S01]  /*0700*/  IMAD.MOV.U32 R23, RZ, RZ, RZ ;  /* 0x000000ffff177224 */ /* 0x000fe200078e00ff */
[----:B------:R-:W-:Y:S01]  /*0710*/  UIADD3 UR7, UPT, UPT, -UR4, UR6, URZ ;  /* 0x0000000604077290 */ /* 0x000fe2000fffe1ff */
[----:B------:R-:W-:Y:S01]  /*0720*/  IMAD.MOV.U32 R3, RZ, RZ, R10 ;  /* 0x000000ffff037224 */ /* 0x000fe200078e000a */
[----:B------:R-:W-:Y:S02]  /*0730*/  UISETP.GT.U32.AND UP1, UPT, UR8, -0x10, UPT ;  /* 0xfffffff00800788c */ /* 0x000fe4000bf24070 */
[----:B------:R-:W-:-:S04]  /*0740*/  ULOP3.LUT UR9, UR7, 0xf, URZ, 0xc0, !UPT ;  /* 0x0000000f07097892 */ /* 0x000fc8000f8ec0ff */
[----:B------:R-:W-:-:S03]  /*0750*/  UISETP.NE.AND UP0, UPT, UR9, URZ, UPT ;  /* 0x000000ff0900728c */ /* 0x000fc6000bf05270 */
[----:B------:R-:W-:Y:S08]  /*0760*/  BRA.U UP1, `(.L_x_78) ;  /* 0x0000000101787547 */ /* 0x000ff0000b800000 */
[----:B------:R-:W-:Y:S01]  /*0770*/  ULOP3.LUT UR8, UR7, 0xfffffff0, URZ, 0xc0, !UPT ;  /* 0xfffffff007087892 */ /* 0x000fe2000f8ec0ff */
[----:B------:R-:W-:Y:S01]  /*0780*/  IMAD.MOV.U32 R23, RZ, RZ, RZ ;  /* 0x000000ffff177224 */ /* 0x000fe200078e00ff */
[----:B------:R-:W-:Y:S01]  /*0790*/  UIADD3 UR10, UPT, UPT, UR5, 0x20, URZ ;  /* 0x00000020050a7890 */ /* 0x000fe2000fffe0ff */
[----:B------:R-:W-:Y:S01]  /*07a0*/  IMAD.MOV.U32 R3, RZ, RZ, R10 ;  /* 0x000000ffff037224 */ /* 0x000fe200078e000a */
[----:B------:R-:W-:-:S12]  /*07b0*/  UIADD3 UR8, UPT, UPT, -UR8, URZ, URZ ;  /* 0x000000ff08087290 */ /* 0x000fd8000fffe1ff */
.L_x_79:
[----:B0-----:R-:W0:Y:S01]  /*07c0*/  LDS.128 R4, [UR10+-0x20] ;  /* 0xffffe00aff047984 */ /* 0x001e220008000c00 */
[----:B------:R-:W-:Y:S01]  /*07d0*/  UIADD3 UR8, UPT, UPT, UR8, 0x10, URZ ;  /* 0x0000001008087890 */ /* 0x000fe2000fffe0ff */
[----:B------:R-:W-:Y:S02]  /*07e0*/  VIADD R3, R3, 0x10 ;  /* 0x0000001003037836 */ /* 0x000fe40000000000 */
[----:B------:R-:W1:Y:S01]  /*07f0*/  LDS.128 R12, [UR10+-0x10] ;  /* 0xfffff00aff0c7984 */ /* 0x000e620008000c00 */
[----:B------:R-:W-:-:S03]  /*0800*/  UISETP.NE.AND UP1, UPT, UR8, URZ, UPT ;  /* 0x000000ff0800728c */ /* 0x000fc6000bf25270 */
[----:B------:R-:W2:Y:S01]  /*0810*/  LDS.128 R16, [UR10] ;  /* 0x0000000aff107984 */ /* 0x000ea20008000c00 */
[----:B0-----:R-:W-:-:S03]  /*0820*/  FADD R4, R4, R23 ;  /* 0x0000001704047221 */ /* 0x001fc60000000000 */
[----:B------:R-:W0:Y:S01]  /*0830*/  LDS.128 R20, [UR10+0x10] ;  /* 0x0000100aff147984 */ /* 0x000e220008000c00 */
[----:B------:R-:W-:Y:S01]  /*0840*/  UIADD3 UR10, UPT, UPT, UR10, 0x40, URZ ;  /* 0x000000400a0a7890 */ /* 0x000fe2000fffe0ff */
[----:B------:R-:W-:-:S04]  /*0850*/  FADD R5, R4, R5 ;  /* 0x0000000504057221 */ /* 0x000fc80000000000 */
[----:B------:R-:W-:-:S04]  /*0860*/  FADD R6, R5, R6 ;  /* 0x0000000605067221 */ /* 0x000fc80000000000 */
[----:B------:R-:W-:-:S04]  /*0870*/  FADD R7, R6, R7 ;  /* 0x0000000706077221 */ /* 0x000fc80000000000 */
[----:B-1----:R-:W-:-:S04]  /*0880*/  FADD R12, R7, R12 ;  /* 0x0000000c070c7221 */ /* 0x002fc80000000000 */
[----:B------:R-:W-:-:S04]  /*0890*/  FADD R13, R12, R13 ;  /* 0x0000000d0c0d7221 */ /* 0x000fc80000000000 */
[----:B------:R-:W-:-:S04]  /*08a0*/  FADD R14, R13, R14 ;  /* 0x0000000e0d0e7221 */ /* 0x000fc80000000000 */
[----:B------:R-:W-:-:S04]  /*08b0*/  FADD R15, R14, R15 ;  /* 0x0000000f0e0f7221 */ /* 0x000fc80000000000 */
[----:B--2---:R-:W-:-:S04]  /*08c0*/  FADD R16, R15, R16 ;  /* 0x000000100f107221 */ /* 0x004fc80000000000 */
[----:B------:R-:W-:-:S04]  /*08d0*/  FADD R17, R16, R17 ;  /* 0x0000001110117221 */ /* 0x000fc80000000000 */
[----:B------:R-:W-:-:S04]  /*08e0*/  FADD R18, R17, R18 ;  /* 0x0000001211127221 */ /* 0x000fc80000000000 */
[----:B------:R-:W-:-:S04]  /*08f0*/  FADD R19, R18, R19 ;  /* 0x0000001312137221 */ /* 0x000fc80000000000 */
[----:B0-----:R-:W-:-:S04]  /*0900*/  FADD R20, R19, R20 ;  /* 0x0000001413147221 */ /* 0x001fc80000000000 */
[----:B------:R-:W-:-:S04]  /*0910*/  FADD R21, R20, R21 ;  /* 0x0000001514157221 */ /* 0x000fc80000000000 */
[----:B------:R-:W-:-:S04]  /*0920*/  FADD R22, R21, R22 ;  /* 0x0000001615167221 */ /* 0x000fc80000000000 */
[----:B------:R-:W-:Y:S01]  /*0930*/  FADD R23, R22, R23 ;  /* 0x0000001716177221 */ /* 0x000fe20000000000 */
[----:B------:R-:W-:Y:S06]  /*0940*/  BRA.U UP1, `(.L_x_79) ;  /* 0xfffffffd019c7547 */ /* 0x000fec000b83ffff */
.L_x_78:
[----:B------:R-:W-:Y:S05]  /*0950*/  BRA.U !UP0, `(.L_x_77) ;  /* 0x0000000108c87547 */ /* 0x000fea000b800000 */
[----:B------:R-:W-:Y:S02]  /*0960*/  UISETP.GE.U32.AND UP0, UPT, UR9, 0x8, UPT ;  /* 0x000000080900788c */ /* 0x000fe4000bf06070 */
[----:B------:R-:W-:-:S04]  /*0970*/  ULOP3.LUT UR8, UR7, 0x7, URZ, 0xc0, !UPT ;  /* 0x0000000707087892 */ /* 0x000fc8000f8ec0ff */
[----:B------:R-:W-:-:S03]  /*0980*/  UISETP.NE.AND UP1, UPT, UR8, URZ, UPT ;  /* 0x000000ff0800728c */ /* 0x000fc6000bf25270 */
[----:B------:R-:W-:Y:S08]  /*0990*/  BRA.U !UP0, `(.L_x_80) ;  /* 0x00000001084c7547 */ /* 0x000ff0000b800000 */
[C---:B------:R-:W-:Y:S02]  /*09a0*/  IMAD.IADD R0, R3.reuse, 0x1, -R10 ;  /* 0x0000000103007824 */ /* 0x040fe400078e0a0a */
[----:B------:R-:W-:-:S03]  /*09b0*/  VIADD R3, R3, 0x8 ;  /* 0x0000000803037836 */ /* 0x000fc60000000000 */
[----:B------:R-:W-:-:S05]  /*09c0*/  LEA R0, R0, UR5, 0x2 ;  /* 0x0000000500007c11 */ /* 0x000fca000f8e10ff */
[----:B0-----:R-:W0:Y:S04]  /*09d0*/  LDS R2, [R0] ;  /* 0x0000000000027984 */ /* 0x001e280000000800 */
[----:B------:R-:W1:Y:S04]  /*09e0*/  LDS R5, [R0+0x4] ;  /* 0x0000040000057984 */ /* 0x000e680000000800 */
[----:B------:R-:W2:Y:S04]  /*09f0*/  LDS R7, [R0+0x8] ;  /* 0x0000080000077984 */ /* 0x000ea80000000800 */
[----:B------:R-:W3:Y:S04]  /*0a00*/  LDS R9, [R0+0xc] ;  /* 0x00000c0000097984 */ /* 0x000ee80000000800 */
[----:B------:R-:W4:Y:S04]  /*0a10*/  LDS R11, [R0+0x10] ;  /* 0x00001000000b7984 */ /* 0x000f280000000800 */
[----:B------:R-:W5:Y:S04]  /*0a20*/  LDS R13, [R0+0x14] ;  /* 0x00001400000d7984 */ /* 0x000f680000000800 */
[----:B------:R-:W5:Y:S04]  /*0a30*/  LDS R15, [R0+0x18] ;  /* 0x00001800000f7984 */ /* 0x000f680000000800 */
[----:B------:R-:W5:Y:S01]  /*0a40*/  LDS R17, [R0+0x1c] ;  /* 0x00001c0000117984 */ /* 0x000f620000000800 */
[----:B0-----:R-:W-:-:S04]  /*0a50*/  FADD R2, R23, R2 ;  /* 0x0000000217027221 */ /* 0x001fc80000000000 */
[----:B-1----:R-:W-:-:S04]  /*0a60*/  FADD R2, R2, R5 ;  /* 0x0000000502027221 */ /* 0x002fc80000000000 */
[----:B--2---:R-:W-:-:S04]  /*0a70*/  FADD R2, R2, R7 ;  /* 0x0000000702027221 */ /* 0x004fc80000000000 */
[----:B---3--:R-:W-:-:S04]  /*0a80*/  FADD R2, R2, R9 ;  /* 0x0000000902027221 */ /* 0x008fc80000000000 */
[----:B----4-:R-:W-:-:S04]  /*0a90*/  FADD R2, R2, R11 ;  /* 0x0000000b02027221 */ /* 0x010fc80000000000 */
[----:B-----5:R-:W-:-:S04]  /*0aa0*/  FADD R2, R2, R13 ;  /* 0x0000000d02027221 */ /* 0x020fc80000000000 */
[----:B------:R-:W-:-:S04]  /*0ab0*/  FADD R2, R2, R15 ;  /* 0x0000000f02027221 */ /* 0x000fc80000000000 */
[----:B------:R-:W-:-:S07]  /*0ac0*/  FADD R23, R2, R17 ;  /* 0x0000001102177221 */ /* 0x000fce0000000000 */
.L_x_80:
        /* <DEDUP_REMOVED lines=11> */
[----:B------:R-:W3:Y:S01]  /*0b80*/  LDS R9, [R0+0xc] ;  /* 0x00000c0000097984 */ /* 0x000ee20000000800 */
[----:B0-----:R-:W-:-:S04]  /*0b90*/  FADD R2, R23, R2 ;  /* 0x0000000217027221 */ /* 0x001fc80000000000 */
[----:B-1----:R-:W-:-:S04]  /*0ba0*/  FADD R2, R2, R5 ;  /* 0x0000000502027221 */ /* 0x002fc80000000000 */
[----:B--2---:R-:W-:-:S04]  /*0bb0*/  FADD R2, R2, R7 ;  /* 0x0000000702027221 */ /* 0x004fc80000000000 */
[----:B---3--:R-:W-:-:S07]  /*0bc0*/  FADD R23, R2, R9 ;  /* 0x0000000902177221 */ /* 0x008fce0000000000 */
.L_x_81:
[----:B------:R-:W-:Y:S05]  /*0bd0*/  BRA.U !UP1, `(.L_x_77) ;  /* 0x0000000109287547 */ /* 0x000fea000b800000 */
[----:B------:R-:W-:Y:S01]  /*0be0*/  IMAD.SHL.U32 R0, R10, 0x4, RZ ;  /* 0x000000040a007824 */ /* 0x000fe200078e00ff */
[----:B------:R-:W-:-:S03]  /*0bf0*/  UIADD3 UR7, UPT, UPT, -UR7, URZ, URZ ;  /* 0x000000ff07077290 */ /* 0x000fc6000fffe1ff */
[----:B------:R-:W-:-:S04]  /*0c00*/  IMAD R0, R3, 0x4, -R0 ;  /* 0x0000000403007824 */ /* 0x000fc800078e0a00 */
[----:B------:R-:W-:-:S07]  /*0c10*/  VIADD R0, R0, UR5 ;  /* 0x0000000500007c36 */ /* 0x000fce0008000000 */
.L_x_82:
[----:B0-----:R0:W1:Y:S01]  /*0c20*/  LDS R2, [R0] ;  /* 0x0000000000027984 */ /* 0x0010620000000800 */
[----:B------:R-:W-:-:S04]  /*0c30*/  UIADD3 UR7, UPT, UPT, UR7, 0x1, URZ ;  /* 0x0000000107077890 */ /* 0x000fc8000fffe0ff */
[----:B------:R-:W-:Y:S01]  /*0c40*/  UISETP.NE.AND UP0, UPT, UR7, URZ, UPT ;  /* 0x000000ff0700728c */ /* 0x000fe2000bf05270 */
[----:B0-----:R-:W-:Y:S02]  /*0c50*/  VIADD R0, R0, 0x4 ;  /* 0x0000000400007836 */ /* 0x001fe40000000000 */
[----:B-1----:R-:W-:-:S06]  /*0c60*/  FADD R23, R2, R23 ;  /* 0x0000001702177221 */ /* 0x002fcc0000000000 */
[----:B------:R-:W-:Y:S05]  /*0c70*/  BRA.U UP0, `(.L_x_82) ;  /* 0xfffffffd00e87547 */ /* 0x000fea000b83ffff */
.L_x_77:
[----:B------:R-:W-:Y:S05]  /*0c80*/  BSYNC.RECONVERGENT B0 ;  /* 0x0000000000007941 */ /* 0x000fea0003800200 */
.L_x_76:
[----:B0-----:R-:W0:Y:S02]  /*0c90*/  LDC.64 R2, c[0x0][0x380] ;  /* 0x0000e000ff027b82 */ /* 0x001e240000000a00 */
[----:B0-----:R-:W-:Y:S01]  /*0ca0*/  REDG.E.ADD.F32.FTZ.RN.STRONG.GPU desc[UR12][R2.64], R23 ;  /* 0x00000017020079a6 */ /* 0x001fe2000c12f30c */
[----:B------:R-:W-:Y:S05]  /*0cb0*/  EXIT ;  /* 0x000000000000794d */ /* 0x000fea0003800000 */
        .weak           $__internal_1_$__cuda_sm20_div_rn_f64_full
        .type           $__internal_1_$__cuda_sm20_div_rn_f64_full,@function
        .size           $__internal_1_$__cuda_sm20_div_rn_f64_full,($_Z4trapPfi$__internal_trig_reduction_slowpathd - $__internal_1_$__cuda_sm20_div_rn_f64_full)
$__internal_1_$__cuda_sm20_div_rn_f64_full:
[C---:B------:R-:W-:Y:S01]  /*0cc0*/  FSETP.GEU.AND P0, PT, |R5|.reuse, 1.469367938527859385e-39, PT ;  /* 0x001000000500780b */ /* 0x040fe20003f0e200 */
[----:B------:R-:W-:Y:S01]  /*0cd0*/  IMAD.MOV.U32 R8, RZ, RZ, 0x1 ;  /* 0x00000001ff087424 */ /* 0x000fe200078e00ff */
[----:B------:R-:W-:Y:S01]  /*0ce0*/  LOP3.LUT R2, R5, 0x800fffff, RZ, 0xc0, !PT ;  /* 0x800fffff05027812 */ /* 0x000fe200078ec0ff */
[----:B------:R-:W-:Y:S01]  /*0cf0*/  IMAD.MOV.U32 R13, RZ, RZ, 0x1ca00000 ;  /* 0x1ca00000ff0d7424 */ /* 0x000fe200078e00ff */
[C---:B------:R-:W-:Y:S01]  /*0d00*/  FSETP.GEU.AND P2, PT, |R7|.reuse, 1.469367938527859385e-39, PT ;  /* 0x001000000700780b */ /* 0x040fe20003f4e200 */
[----:B------:R-:W-:Y:S01]  /*0d10*/  BSSY.RECONVERGENT B1, `(.L_x_83) ;  /* 0x0000053000017945 */ /* 0x000fe20003800200 */
[----:B------:R-:W-:Y:S01]  /*0d20*/  LOP3.LUT R3, R2, 0x3ff00000, RZ, 0xfc, !PT ;  /* 0x3ff0000002037812 */ /* 0x000fe200078efcff */
[----:B------:R-:W-:Y:S01]  /*0d30*/  IMAD.MOV.U32 R2, RZ, RZ, R4 ;  /* 0x000000ffff027224 */ /* 0x000fe200078e0004 */
[----:B------:R-:W-:-:S05]  /*0d40*/  LOP3.LUT R11, R7, 0x7ff00000, RZ, 0xc0, !PT ;  /* 0x7ff00000070b7812 */ /* 0x000fca00078ec0ff */
[----:B------:R-:W-:-:S04]  /*0d50*/  @!P0 DMUL R2, R4, 8.98846567431157953865e+307 ;  /* 0x7fe0000004028828 */ /* 0x000fc80000000000 */
[----:B------:R-:W-:Y:S02]  /*0d60*/  @!P2 LOP3.LUT R18, R5, 0x7ff00000, RZ, 0xc0, !PT ;  /* 0x7ff000000512a812 */ /* 0x000fe400078ec0ff */
[----:B------:R-:W0:Y:S02]  /*0d70*/  MUFU.RCP64H R9, R3 ;  /* 0x0000000300097308 */ /* 0x000e240000001800 */
[----:B------:R-:W-:Y:S01]  /*0d80*/  @!P2 ISETP.GE.U32.AND P3, PT, R11, R18, PT ;  /* 0x000000120b00a20c */ /* 0x000fe20003f66070 */
[----:B------:R-:W-:Y:S01]  /*0d90*/  @!P2 IMAD.MOV.U32 R18, RZ, RZ, RZ ;  /* 0x000000ffff12a224 */ /* 0x000fe200078e00ff */
[----:B0-----:R-:W-:-:S08]  /*0da0*/  DFMA R14, R8, -R2, 1 ;  /* 0x3ff00000080e742b */ /* 0x001fd00000000802 */
[----:B------:R-:W-:Y:S01]  /*0db0*/  DFMA R16, R14, R14, R14 ;  /* 0x0000000e0e10722b */ /* 0x000fe2000000000e */
[----:B------:R-:W-:Y:S02]  /*0dc0*/  LOP3.LUT R14, R5, 0x7ff00000, RZ, 0xc0, !PT ;  /* 0x7ff00000050e7812 */ /* 0x000fe400078ec0ff */
[----:B------:R-:W-:Y:S02]  /*0dd0*/  @!P2 SEL R15, R13, 0x63400000, !P3 ;  /* 0x634000000d0fa807 */ /* 0x000fe40005800000 */
[----:B------:R-:W-:-:S03]  /*0de0*/  ISETP.GE.U32.AND P1, PT, R11, R14, PT ;  /* 0x0000000e0b00720c */ /* 0x000fc60003f26070 */
[----:B------:R-:W-:Y:S01]  /*0df0*/  DFMA R16, R8, R16, R8 ;  /* 0x000000100810722b */ /* 0x000fe20000000008 */
[--C-:B------:R-:W-:Y:S01]  /*0e00*/  @!P2 LOP3.LUT R15, R15, 0x80000000, R7.reuse, 0xf8, !PT ;  /* 0x800000000f0fa812 */ /* 0x100fe200078ef807 */
[----:B------:R-:W-:Y:S01]  /*0e10*/  IMAD.MOV.U32 R8, RZ, RZ, R6 ;  /* 0x000000ffff087224 */ /* 0x000fe200078e0006 */
[----:B------:R-:W-:Y:S02]  /*0e20*/  SEL R9, R13, 0x63400000, !P1 ;  /* 0x634000000d097807 */ /* 0x000fe40004800000 */
[----:B------:R-:W-:Y:S02]  /*0e30*/  @!P2 LOP3.LUT R19, R15, 0x100000, RZ, 0xfc, !PT ;  /* 0x001000000f13a812 */ /* 0x000fe400078efcff */
[----:B------:R-:W-:Y:S01]  /*0e40*/  LOP3.LUT R9, R9, 0x800fffff, R7, 0xf8, !PT ;  /* 0x800fffff09097812 */ /* 0x000fe200078ef807 */
[----:B------:R-:W-:-:S05]  /*0e50*/  DFMA R20, R16, -R2, 1 ;  /* 0x3ff000001014742b */ /* 0x000fca0000000802 */
[----:B------:R-:W-:-:S03]  /*0e60*/  @!P2 DFMA R8, R8, 2, -R18 ;  /* 0x400000000808a82b */ /* 0x000fc60000000812 */
[----:B------:R-:W-:Y:S01]  /*0e70*/  DFMA R16, R16, R20, R16 ;  /* 0x000000141010722b */ /* 0x000fe20000000010 */
[----:B------:R-:W-:Y:S02]  /*0e80*/  IMAD.MOV.U32 R21, RZ, RZ, R11 ;  /* 0x000000ffff157224 */ /* 0x000fe400078e000b */
[----:B------:R-:W-:Y:S01]  /*0e90*/  IMAD.MOV.U32 R20, RZ, RZ, R14 ;  /* 0x000000ffff147224 */ /* 0x000fe200078e000e */
[----:B------:R-:W-:-:S03]  /*0ea0*/  @!P0 LOP3.LUT R20, R3, 0x7ff00000, RZ, 0xc0, !PT ;  /* 0x7ff0000003148812 */ /* 0x000fc600078ec0ff */
[----:B------:R-:W-:Y:S01]  /*0eb0*/  @!P2 LOP3.LUT R21, R9, 0x7ff00000, RZ, 0xc0, !PT ;  /* 0x7ff000000915a812 */ /* 0x000fe200078ec0ff */
[----:B------:R-:W-:Y:S01]  /*0ec0*/  DMUL R18, R16, R8 ;  /* 0x0000000810127228 */ /* 0x000fe20000000000 */
[----:B------:R-:W-:-:S03]  /*0ed0*/  VIADD R23, R20, 0xffffffff ;  /* 0xffffffff14177836 */ /* 0x000fc60000000000 */
[----:B------:R-:W-:-:S04]  /*0ee0*/  VIADD R22, R21, 0xffffffff ;  /* 0xffffffff15167836 */ /* 0x000fc80000000000 */
[----:B------:R-:W-:Y:S01]  /*0ef0*/  DFMA R14, R18, -R2, R8 ;  /* 0x80000002120e722b */ /* 0x000fe20000000008 */
[----:B------:R-:W-:-:S04]  /*0f00*/  ISETP.GT.U32.AND P0, PT, R22, 0x7feffffe, PT ;  /* 0x7feffffe1600780c */ /* 0x000fc80003f04070 */
[----:B------:R-:W-:-:S03]  /*0f10*/  ISETP.GT.U32.OR P0, PT, R23, 0x7feffffe, P0 ;  /* 0x7feffffe1700780c */ /* 0x000fc60000704470 */
[----:B------:R-:W-:-:S10]  /*0f20*/  DFMA R14, R16, R14, R18 ;  /* 0x0000000e100e722b */ /* 0x000fd40000000012 */
[----:B------:R-:W-:Y:S05]  /*0f30*/  @P0 BRA `(.L_x_84) ;  /* 0x00000000006c0947 */ /* 0x000fea0003800000 */
[----:B------:R-:W-:-:S04]  /*0f40*/  LOP3.LUT R16, R5, 0x7ff00000, RZ, 0xc0, !PT ;  /* 0x7ff0000005107812 */ /* 0x000fc800078ec0ff */
[CC--:B------:R-:W-:Y:S02]  /*0f50*/  VIADDMNMX R6, R11.reuse, -R16.reuse, 0xb9600000, !PT ;  /* 0xb96000000b067446 */ /* 0x0c0fe40007800910 */
[----:B------:R-:W-:Y:S02]  /*0f60*/  ISETP.GE.U32.AND P0, PT, R11, R16, PT ;  /* 0x000000100b00720c */ /* 0x000fe40003f06070 */
[----:B------:R-:W-:Y:S02]  /*0f70*/  VIMNMX R6, PT, PT, R6, 0x46a00000, PT ;  /* 0x46a0000006067848 */ /* 0x000fe40003fe0100 */
[----:B------:R-:W-:-:S05]  /*0f80*/  SEL R11, R13, 0x63400000, !P0 ;  /* 0x634000000d0b7807 */ /* 0x000fca0004000000 */
[----:B------:R-:W-:Y:S02]  /*0f90*/  IMAD.IADD R11, R6, 0x1, -R11 ;  /* 0x00000001060b7824 */ /* 0x000fe400078e0a0b */
[----:B------:R-:W-:Y:S02]  /*0fa0*/  IMAD.MOV.U32 R6, RZ, RZ, RZ ;  /* 0x000000ffff067224 */ /* 0x000fe400078e00ff */
[----:B------:R-:W-:-:S06]  /*0fb0*/  VIADD R7, R11, 0x7fe00000 ;  /* 0x7fe000000b077836 */ /* 0x000fcc0000000000 */
[----:B------:R-:W-:-:S10]  /*0fc0*/  DMUL R16, R14, R6 ;  /* 0x000000060e107228 */ /* 0x000fd40000000000 */
[----:B------:R-:W-:-:S13]  /*0fd0*/  FSETP.GTU.AND P0, PT, |R17|, 1.469367938527859385e-39, PT ;  /* 0x001000001100780b */ /* 0x000fda0003f0c200 */
[----:B------:R-:W-:Y:S05]  /*0fe0*/  @P0 BRA `(.L_x_85) ;  /* 0x0000000000940947 */ /* 0x000fea0003800000 */
[----:B------:R-:W-:Y:S01]  /*0ff0*/  DFMA R2, R14, -R2, R8 ;  /* 0x800000020e02722b */ /* 0x000fe20000000008 */
[----:B------:R-:W-:-:S09]  /*1000*/  IMAD.MOV.U32 R6, RZ, RZ, RZ ;  /* 0x000000ffff067224 */ /* 0x000fd200078e00ff */
[C---:B------:R-:W-:Y:S02]  /*1010*/  FSETP.NEU.AND P0, PT, R3.reuse, RZ, PT ;  /* 0x000000ff0300720b */ /* 0x040fe40003f0d000 */
[----:B------:R-:W-:-:S04]  /*1020*/  LOP3.LUT R5, R3, 0x80000000, R5, 0x48, !PT ;  /* 0x8000000003057812 */ /* 0x000fc800078e4805 */
[----:B------:R-:W-:-:S07]  /*1030*/  LOP3.LUT R7, R5, R7, RZ, 0xfc, !PT ;  /* 0x0000000705077212 */ /* 0x000fce00078efcff */
[----:B------:R-:W-:Y:S05]  /*1040*/  @!P0 BRA `(.L_x_85) ;  /* 0x00000000007c8947 */ /* 0x000fea0003800000 */
[----:B------:R-:W-:Y:S01]  /*1050*/  IMAD.MOV R3, RZ, RZ, -R11 ;  /* 0x000000ffff037224 */ /* 0x000fe200078e0a0b */
[----:B------:R-:W-:Y:S01]  /*1060*/  DMUL.RP R6, R14, R6 ;  /* 0x000000060e067228 */ /* 0x000fe20000008000 */
[----:B------:R-:W-:Y:S01]  /*1070*/  IMAD.MOV.U32 R2, RZ, RZ, RZ ;  /* 0x000000ffff027224 */ /* 0x000fe200078e00ff */
[----:B------:R-:W-:-:S05]  /*1080*/  IADD3 R11, PT, PT, -R11, -0x43300000, RZ ;  /* 0xbcd000000b0b7810 */ /* 0x000fca0007ffe1ff */
[----:B------:R-:W-:-:S03]  /*1090*/  DFMA R2, R16, -R2, R14 ;  /* 0x800000021002722b */ /* 0x000fc6000000000e */
[----:B------:R-:W-:-:S07]  /*10a0*/  LOP3.LUT R5, R7, R5, RZ, 0x3c, !PT ;  /* 0x0000000507057212 */ /* 0x000fce00078e3cff */
[----:B------:R-:W-:-:S04]  /*10b0*/  FSETP.NEU.AND P0, PT, |R3|, R11, PT ;  /* 0x0000000b0300720b */ /* 0x000fc80003f0d200 */
[----:B------:R-:W-:Y:S02]  /*10c0*/  FSEL R16, R6, R16, !P0 ;  /* 0x0000001006107208 */ /* 0x000fe40004000000 */
[----:B------:R-:W-:Y:S01]  /*10d0*/  FSEL R17, R5, R17, !P0 ;  /* 0x0000001105117208 */ /* 0x000fe20004000000 */
[----:B------:R-:W-:Y:S06]  /*10e0*/  BRA `(.L_x_85) ;  /* 0x0000000000547947 */ /* 0x000fec0003800000 */
.L_x_84:
[----:B------:R-:W-:-:S14]  /*10f0*/  DSETP.NAN.AND P0, PT, R6, R6, PT ;  /* 0x000000060600722a */ /* 0x000fdc0003f08000 */
[----:B------:R-:W-:Y:S05]  /*1100*/  @P0 BRA `(.L_x_86) ;  /* 0x0000000000440947 */ /* 0x000fea0003800000 */
[----:B------:R-:W-:-:S14]  /*1110*/  DSETP.NAN.AND P0, PT, R4, R4, PT ;  /* 0x000000040400722a */ /* 0x000fdc0003f08000 */
[----:B------:R-:W-:Y:S05]  /*1120*/  @P0 BRA `(.L_x_87) ;  /* 0x0000000000300947 */ /* 0x000fea0003800000 */
[----:B------:R-:W-:Y:S01]  /*1130*/  ISETP.NE.AND P0, PT, R21, R20, PT ;  /* 0x000000141500720c */ /* 0x000fe20003f05270 */
[----:B------:R-:W-:Y:S02]  /*1140*/  IMAD.MOV.U32 R16, RZ, RZ, 0x0 ;  /* 0x00000000ff107424 */ /* 0x000fe400078e00ff */
[----:B------:R-:W-:-:S10]  /*1150*/  IMAD.MOV.U32 R17, RZ, RZ, -0x80000 ;  /* 0xfff80000ff117424 */ /* 0x000fd400078e00ff */
[----:B------:R-:W-:Y:S05]  /*1160*/  @!P0 BRA `(.L_x_85) ;  /* 0x0000000000348947 */ /* 0x000fea0003800000 */
[----:B------:R-:W-:Y:S02]  /*1170*/  ISETP.NE.AND P0, PT, R21, 0x7ff00000, PT ;  /* 0x7ff000001500780c */ /* 0x000fe40003f05270 */
[----:B------:R-:W-:Y:S02]  /*1180*/  LOP3.LUT R17, R7, 0x80000000, R5, 0x48, !PT ;  /* 0x8000000007117812 */ /* 0x000fe400078e4805 */
[----:B------:R-:W-:-:S13]  /*1190*/  ISETP.EQ.OR P0, PT, R20, RZ, !P0 ;  /* 0x000000ff1400720c */ /* 0x000fda0004702670 */
[----:B------:R-:W-:Y:S01]  /*11a0*/  @P0 LOP3.LUT R2, R17, 0x7ff00000, RZ, 0xfc, !PT ;  /* 0x7ff0000011020812 */ /* 0x000fe200078efcff */
[----:B------:R-:W-:Y:S02]  /*11b0*/  @!P0 IMAD.MOV.U32 R16, RZ, RZ, RZ ;  /* 0x000000ffff108224 */ /* 0x000fe400078e00ff */
[----:B------:R-:W-:Y:S02]  /*11c0*/  @P0 IMAD.MOV.U32 R16, RZ, RZ, RZ ;  /* 0x000000ffff100224 */ /* 0x000fe400078e00ff */
[----:B------:R-:W-:Y:S01]  /*11d0*/  @P0 IMAD.MOV.U32 R17, RZ, RZ, R2 ;  /* 0x000000ffff110224 */ /* 0x000fe200078e0002 */
[----:B------:R-:W-:Y:S06]  /*11e0*/  BRA `(.L_x_85) ;  /* 0x0000000000147947 */ /* 0x000fec0003800000 */
.L_x_87:
[----:B------:R-:W-:Y:S01]  /*11f0*/  LOP3.LUT R17, R5, 0x80000, RZ, 0xfc, !PT ;  /* 0x0008000005117812 */ /* 0x000fe200078efcff */
[----:B------:R-:W-:Y:S01]  /*1200*/  IMAD.MOV.U32 R16, RZ, RZ, R4 ;  /* 0x000000ffff107224 */ /* 0x000fe200078e0004 */
[----:B------:R-:W-:Y:S06]  /*1210*/  BRA `(.L_x_85) ;  /* 0x0000000000087947 */ /* 0x000fec0003800000 */
.L_x_86:
[----:B------:R-:W-:Y:S01]  /*1220*/  LOP3.LUT R17, R7, 0x80000, RZ, 0xfc, !PT ;  /* 0x0008000007117812 */ /* 0x000fe200078efcff */
[----:B------:R-:W-:-:S07]  /*1230*/  IMAD.MOV.U32 R16, RZ, RZ, R6 ;  /* 0x000000ffff107224 */ /* 0x000fce00078e0006 */
.L_x_85:
[----:B------:R-:W-:Y:S05]  /*1240*/  BSYNC.RECONVERGENT B1 ;  /* 0x0000000000017941 */ /* 0x000fea0003800200 */
.L_x_83:
[----:B------:R-:W-:Y:S02]  /*1250*/  IMAD.MOV.U32 R2, RZ, RZ, R0 ;  /* 0x000000ffff027224 */ /* 0x000fe400078e0000 */
[----:B------:R-:W-:-:S04]  /*1260*/  IMAD.MOV.U32 R3, RZ, RZ, 0x0 ;  /* 0x00000000ff037424 */ /* 0x000fc800078e00ff */
[----:B------:R-:W-:Y:S05]  /*1270*/  RET.REL.NODEC R2 `(_Z4trapPfi) ;  /* 0xffffffec02607950 */ /* 0x000fea0003c3ffff */
        .type           $_Z4trapPfi$__internal_trig_reduction_slowpathd,@function
        .size           $_Z4trapPfi$__internal_trig_reduction_slowpathd,(.L_x_99 - $_Z4trapPfi$__internal_trig_reduction_slowpathd)
$_Z4trapPfi$__internal_trig_reduction_slowpathd:
[----:B------:R-:W-:Y:S01]  /*1280*/  SHF.R.U32.HI R0, RZ, 0x14, R16 ;  /* 0x00000014ff007819 */ /* 0x000fe20000011610 */
        /* <DEDUP_REMOVED lines=8> */
[----:B------:R-:W-:-:S03]  /*1310*/  CS2R R18, SRZ ;  /* 0x0000000000127805 */ /* 0x000fc6000001ff00 */
[----:B------:R-:W-:Y:S02]  /*1320*/  SHF.R.U32.HI R6, RZ, 0x6, R2 ;  /* 0x00000006ff067819 */ /* 0x000fe40000011602 */
[----:B------:R-:W-:Y:S02]  /*1330*/  ISETP.GE.U32.AND P0, PT, R2, 0x80, PT ;  /* 0x000000800200780c */ /* 0x000fe40003f06070 */
[C---:B------:R-:W-:Y:S02]  /*1340*/  IADD3 R7, PT, PT, -R6.reuse, 0x13, RZ ;  /* 0x0000001306077810 */ /* 0x040fe40007ffe1ff */
[----:B------:R-:W-:Y:S02]  /*1350*/  IADD3 R15, PT, PT, -R6, 0xf, RZ ;  /* 0x0000000f060f7810 */ /* 0x000fe40007ffe1ff */
        /* <DEDUP_REMOVED lines=11> */
.L_x_92:
        /* <DEDUP_REMOVED lines=29> */
.L_x_91:
[----:B------:R-:W-:-:S07]  /*15e0*/  IMAD.MOV.U32 R15, RZ, RZ, R7 ;  /* 0x000000ffff0f7224 */ /* 0x000fce00078e0007 */
.L_x_90:
[----:B------:R-:W-:Y:S05]  /*15f0*/  BSYNC.RECONVERGENT B2 ;  /* 0x0000000000027941 */ /* 0x000fea0003800200 */
.L_x_89:
[----:B------:R-:W-:Y:S01]  /*1600*/  LOP3.LUT P0, R21, R0, 0x3f, RZ, 0xc0, !PT ;  /* 0x0000003f00157812 */ /* 0x000fe2000780c0ff */
[----:B------:R-:W-:-:S04]  /*1610*/  IMAD.IADD R0, R6, 0x1, R15 ;  /* 0x0000000106007824 */ /* 0x000fc800078e020f */
[----:B------:R-:W-:-:S05]  /*1620*/  IMAD.U32 R17, R0, 0x8, R1 ;  /* 0x0000000800117824 */ /* 0x000fca00078e0001 */
[----:B------:R0:W-:Y:S04]  /*1630*/  STL.64 [R17+-0x78], R18 ;  /* 0xffff881211007387 */ /* 0x0001e80000100a00 */
[----:B------:R-:W2:Y:S04]  /*1640*/  @P0 LDL.64 R8, [R1+0x8] ;  /* 0x0000080001080983 */ /* 0x000ea80000100a00 */
[----:B------:R-:W3:Y:S04]  /*1650*/  LDL.64 R2, [R1+0x10] ;  /* 0x0000100001027983 */ /* 0x000ee80000100a00 */
[----:B------:R-:W4:Y:S01]  /*1660*/  LDL.64 R4, [R1+0x18] ;  /* 0x0000180001047983 */ /* 0x000f220000100a00 */
[----:B------:R-:W-:Y:S01]  /*1670*/  @P0 LOP3.LUT R0, R21, 0x3f, RZ, 0x3c, !PT ;  /* 0x0000003f15000812 */ /* 0x000fe200078e3cff */
[----:B------:R-:W-:Y:S01]  /*1680*/  BSSY.RECONVERGENT B2, `(.L_x_93) ;  /* 0x0000034000027945 */ /* 0x000fe20003800200 */
[----:B--2---:R-:W-:-:S02]  /*1690*/  @P0 SHF.R.U64 R7, R8, 0x1, R9 ;  /* 0x0000000108070819 */ /* 0x004fc40000001209 */
[----:B------:R-:W-:Y:S02]  /*16a0*/  @P0 SHF.R.U32.HI R9, RZ, 0x1, R9 ;  /* 0x00000001ff090819 */ /* 0x000fe40000011609 */
[CC--:B---3--:R-:W-:Y:S02]  /*16b0*/  @P0 SHF.L.U32 R11, R2.reuse, R21.reuse, RZ ;  /* 0x00000015020b0219 */ /* 0x0c8fe400000006ff */
[----:B------:R-:W-:Y:S02]  /*16c0*/  @P0 SHF.R.U64 R6, R7, R0, R9 ;  /* 0x0000000007060219 */ /* 0x000fe40000001209 */
[--C-:B------:R-:W-:Y:S02]  /*16d0*/  @P0 SHF.R.U32.HI R15, RZ, 0x1, R3.reuse ;  /* 0x00000001ff0f0819 */ /* 0x100fe40000011603 */
[C-C-:B------:R-:W-:Y:S02]  /*16e0*/  @P0 SHF.R.U64 R13, R2.reuse, 0x1, R3.reuse ;  /* 0x00000001020d0819 */ /* 0x140fe40000001203 */
[----:B------:R-:W-:-:S02]  /*16f0*/  @P0 SHF.L.U64.HI R8, R2, R21, R3 ;  /* 0x0000001502080219 */ /* 0x000fc40000010203 */
[----:B------:R-:W-:Y:S02]  /*1700*/  @P0 SHF.R.U32.HI R7, RZ, R0, R9 ;  /* 0x00000000ff070219 */ /* 0x000fe40000011609 */
[----:B------:R-:W-:Y:S02]  /*1710*/  @P0 LOP3.LUT R2, R11, R6, RZ, 0xfc, !PT ;  /* 0x000000060b020212 */ /* 0x000fe400078efcff */
[----:B----4-:R-:W-:Y:S02]  /*1720*/  @P0 SHF.L.U32 R9, R4, R21, RZ ;  /* 0x0000001504090219 */ /* 0x010fe400000006ff */
[----:B0-----:R-:W-:Y:S02]  /*1730*/  @P0 SHF.R.U64 R18, R13, R0, R15 ;  /* 0x000000000d120219 */ /* 0x001fe4000000120f */
[----:B------:R-:W-:Y:S01]  /*1740*/  @P0 LOP3.LUT R3, R8, R7, RZ, 0xfc, !PT ;  /* 0x0000000708030212 */ /* 0x000fe200078efcff */
[----:B------:R-:W-:Y:S01]  /*1750*/  IMAD.SHL.U32 R8, R2, 0x4, RZ ;  /* 0x0000000402087824 */ /* 0x000fe200078e00ff */
        /* <DEDUP_REMOVED lines=38> */
.L_x_94:
[----:B------:R-:W-:Y:S05]  /*19c0*/  BSYNC.RECONVERGENT B2 ;  /* 0x0000000000027941 */ /* 0x000fea0003800200 */
.L_x_93:
        /* <DEDUP_REMOVED lines=36> */
.L_x_88:
[----:B------:R-:W-:Y:S02]  /*1c10*/  IMAD.MOV.U32 R15, RZ, RZ, 0x0 ;  /* 0x00000000ff0f7424 */ /* 0x000fe400078e00ff */
[----:B------:R-:W-:Y:S02]  /*1c20*/  IMAD.MOV.U32 R0, RZ, RZ, R4 ;  /* 0x000000ffff007224 */ /* 0x000fe400078e0004 */
[----:B------:R-:W-:Y:S05]  /*1c30*/  RET.REL.NODEC R14 `(_Z4trapPfi) ;  /* 0xffffffe00ef07950 */ /* 0x000fea0003c3ffff */
.L_x_95:
        /* <DEDUP_REMOVED lines=12> */
.L_x_99:


//--------------------- .nv.global.init           --------------------------
	.section	.nv.global.init,"aw",@progbits
	.align	16
.nv.global.init:
	.type		__cudart_sin_cos_coeffs,@object
	.size		__cudart_sin_cos_coeffs,(__cudart_i2opi_d - __cudart_sin_cos_coeffs)
__cudart_sin_cos_coeffs:
        /*0000*/ 	.byte	0x46, 0xd2, 0xb0, 0x2c, 0xf1, 0xe5, 0x5a, 0xbe, 0x92, 0xe3, 0xac, 0x69, 0xe3, 0x1d, 0xc7, 0x3e
        /*0010*/ 	.byte	0xa1, 0x62, 0xdb, 0x19, 0xa0, 0x01, 0x2a, 0xbf, 0x18, 0x08, 0x11, 0x11, 0x11, 0x11, 0x81, 0x3f
        /*0020*/ 	.byte	0x54, 0x55, 0x55, 0x55, 0x55, 0x55, 0xc5, 0xbf, 0x00, 0x00, 0x00, 0x00, 0x00, 0x00, 0x00, 0x00
        /*0030*/ 	.byte	0x00, 0x00, 0x00, 0x00, 0x00, 0x00, 0x00, 0x00, 0x64, 0x81, 0xfd, 0x20, 0x83, 0xff, 0xa8, 0xbd
        /*0040*/ 	.byte	0x28, 0x85, 0xef, 0xc1, 0xa7, 0xee, 0x21, 0x3e, 0xd9, 0xe6, 0x06, 0x8e, 0x4f, 0x7e, 0x92, 0xbe
        /*0050*/ 	.byte	0xe9, 0xbc, 0xdd, 0x19, 0xa0, 0x01, 0xfa, 0x3e, 0x47, 0x5d, 0xc1, 0x16, 0x6c, 0xc1, 0x56, 0xbf
        /*0060*/ 	.byte	0x51, 0x55, 0x55, 0x55, 0x55, 0x55, 0xa5, 0x3f, 0x00, 0x00, 0x00, 0x00, 0x00, 0x00, 0xe0, 0xbf
        /*0070*/ 	.byte	0x00, 0x00, 0x00, 0x00, 0x00, 0x00, 0xf0, 0x3f, 0x00, 0x00, 0x00, 0x00, 0x00, 0x00, 0x00, 0x00
	.type		__cudart_i2opi_d,@object
	.size		__cudart_i2opi_d,(mrg32k3aM1SubSeq - __cudart_i2opi_d)
__cudart_i2opi_d:
        /* <DEDUP_REMOVED lines=9> */
	.type		mrg32k3aM1SubSeq,@object
	.size		mrg32k3aM1SubSeq,(mrg32k3aM2SubSeq - mrg32k3aM1SubSeq)
mrg32k3aM1SubSeq:
        /* <DEDUP_REMOVED lines=126> */
	.type		mrg32k3aM2SubSeq,@object
	.size		mrg32k3aM2SubSeq,(mrg32k3aM1 - mrg32k3aM2SubSeq)
mrg32k3aM2SubSeq:
        /* <DEDUP_REMOVED lines=126> */
	.type		mrg32k3aM1,@object
	.size		mrg32k3aM1,(mrg32k3aM1Seq - mrg32k3aM1)
mrg32k3aM1:
        /* <DEDUP_REMOVED lines=144> */
	.type		mrg32k3aM1Seq,@object
	.size		mrg32k3aM1Seq,(mrg32k3aM2 - mrg32k3aM1Seq)
mrg32k3aM1Seq:
        /* <DEDUP_REMOVED lines=144> */
	.type		mrg32k3aM2,@object
	.size		mrg32k3aM2,(mrg32k3aM2Seq - mrg32k3aM2)
mrg32k3aM2:
        /* <DEDUP_REMOVED lines=144> */
	.type		mrg32k3aM2Seq,@object
	.size		mrg32k3aM2Seq,(precalc_xorwow_matrix - mrg32k3aM2Seq)
mrg32k3aM2Seq:
        /* <DEDUP_REMOVED lines=144> */
	.type		precalc_xorwow_matrix,@object
	.size		precalc_xorwow_matrix,(precalc_xorwow_offset_matrix - precalc_xorwow_matrix)
precalc_xorwow_matrix:
        /* <DEDUP_REMOVED lines=6400> */
	.type		precalc_xorwow_offset_matrix,@object
	.size		precalc_xorwow_offset_matrix,(.L_1 - precalc_xorwow_offset_matrix)
precalc_xorwow_offset_matrix:
        /* <DEDUP_REMOVED lines=6400> */
.L_1:


//--------------------- .nv.shared._Z6markovPfi   --------------------------
	.section	.nv.shared._Z6markovPfi,"aw",@nobits
	.sectionflags	@""
	.align	4
.nv.shared._Z6markovPfi:
	.zero		3072


//--------------------- .nv.shared.reserved.0     --------------------------
	.section	.nv.shared.reserved.0,"aw",@nobits
	.weak		__nv_reservedSMEM_offset_0_alias
	.size		__nv_reservedSMEM_offset_0_alias, 0, 64
	.other		__nv_reservedSMEM_offset_0_alias,@"STO_CUDA_RESERVED_SHARED STV_DEFAULT"
__nv_reservedSMEM_offset_0_alias:
	.zero		0
	.zero		64


//--------------------- .nv.shared._Z4trapPfi     --------------------------
	.section	.nv.shared._Z4trapPfi,"aw",@nobits
	.sectionflags	@""
	.align	4
.nv.shared._Z4trapPfi:
	.zero		3072


//--------------------- .nv.constant0._Z6markovPfi --------------------------
	.section	.nv.constant0._Z6markovPfi,"a",@progbits
	.sectionflags	@""
	.align	4
.nv.constant0._Z6markovPfi:
	.zero		908


//--------------------- .nv.constant0._Z4trapPfi  --------------------------
	.section	.nv.constant0._Z4trapPfi,"a",@progbits
	.sectionflags	@""
	.align	4
.nv.constant0._Z4trapPfi:
	.zero		908


//--------------------- SYMBOLS --------------------------

	.type		.nv.reservedSmem.offset0,@object
	.size		.nv.reservedSmem.offset0,0x4
	.type		.nv.reservedSmem.cap,@object
	.size		.nv.reservedSmem.cap,0x4
